def attn_fwd(
    Q,
    K,
    V,
    Out,
    Lse,
    sm_scale,
    stride_qz,
    stride_qh,
    stride_qm,
    stride_qk,
    stride_kz,
    stride_kh,
    stride_kn,
    stride_kk,
    stride_vz,
    stride_vh,
    stride_vn,
    stride_vk,
    stride_oz,
    stride_oh,
    stride_om,
    stride_ok,
    seqlen_q,
    seqlen_k,
    BLOCK_M: tl.constexpr,
    BLOCK_N: tl.constexpr,
    HEAD_DIM: tl.constexpr,
    CAUSAL: tl.constexpr,
):
    start_m = tl.program_id(0)
    off_hz = tl.program_id(1)
    q_off = off_hz * stride_qh
    k_off = off_hz * stride_kh
    v_off = off_hz * stride_vh
    offs_m = start_m * BLOCK_M + tl.arange(0, BLOCK_M)
    offs_d = tl.arange(0, HEAD_DIM)
    offs_n = tl.arange(0, BLOCK_N)
    q_ptrs = Q + q_off + offs_m[:, None] * stride_qm + offs_d[None, :] * stride_qk
    k_ptrs = K + k_off + offs_d[:, None] * stride_kk + offs_n[None, :] * stride_kn
    v_ptrs = V + v_off + offs_n[:, None] * stride_vn + offs_d[None, :] * stride_vk
    m_i = tl.full([BLOCK_M], float("-inf"), dtype=tl.float32)
    l_i = tl.zeros([BLOCK_M], dtype=tl.float32) + 1.0
    acc = tl.zeros([BLOCK_M, HEAD_DIM], dtype=tl.float32)
    q = tl.load(q_ptrs)
    acc, l_i, m_i = _attn_fwd_inner(
        acc,
        l_i,
        m_i,
        q,
        k_ptrs,
        v_ptrs,
        sm_scale,
        stride_kn,
        stride_vn,
        start_m,
        seqlen_k,
        BLOCK_M,
        BLOCK_N,
        HEAD_DIM,
        CAUSAL,
    )
    acc = acc / l_i[:, None]
    lse = m_i + tl.math.log2(l_i) / 1.4426950408889634
    o_ptrs = (
        Out
        + off_hz * stride_oh
        + offs_m[:, None] * stride_om
        + offs_d[None, :] * stride_ok
    )
    tl.store(o_ptrs, acc.to(Out.dtype.element_ty))
    tl.store(Lse + off_hz * seqlen_q + offs_m, lse)

# config = {"BLOCK_M": 128, "BLOCK_N": 128, "HEAD_DIM": 16, "arch": "sm_100", "causal": false, "dtype": "bf16", "num_stages": 4, "num_warps": 8}
# arch = sm_100


// ===== COMPILED SASS (sm_100a) =====

	.target	sm_100a

	.elftype	@"ET_EXEC"


//--------------------- .note.nv.tkinfo           --------------------------
	.section	.note.nv.tkinfo,"",@"SHT_NOTE"
	.sectionflags	@"SHF_NOTE_NV_TKINFO"
	.tkinfo
        /*0018*/ 	.word	0x00000081
        /*0030*/ 	.string	""
        /*0030*/ 	.string	"ptxas-blackwell"
        /*0030*/ 	.string	"Cuda compilation tools, release 12.9, V12.9.86"
        /*0030*/ 	.string	"Build cuda_12.9.r12.9/compiler.36037853_0"
        /*0030*/ 	.string	"-v  -suppress-debug-info  -lineinfo  -arch sm_100a "



//--------------------- .note.nv.cuver            --------------------------
	.section	.note.nv.cuver,"",@"SHT_NOTE"
	.sectionflags	@"SHF_NOTE_NV_CUVER"
        /*0018*/ 	.short	0x0001
        /*001a*/ 	.short	0x0064
        /*001c*/ 	.short	0x0001
        /*001e*/ 	.short	0x0000
        /*0020*/ 	.short	0x0001
        /*0022*/ 	.short	0x0000


//--------------------- .nv.info                  --------------------------
	.section	.nv.info,"",@"SHT_CUDA_INFO"
	.align	4


	//----- nvinfo : EIATTR_REGCOUNT
	.align		4
        /*0000*/ 	.byte	0x04, 0x2f
        /*0002*/ 	.short	(.L_5 - .L_4)
	.align		4
.L_4:
        /*0004*/ 	.word	index@(attn_fwd)
        /*0008*/ 	.word	0x00000080


	//----- nvinfo : EIATTR_FRAME_SIZE
	.align		4
.L_5:
        /*000c*/ 	.byte	0x04, 0x11
        /*000e*/ 	.short	(.L_7 - .L_6)
	.align		4
.L_6:
        /*0010*/ 	.word	index@($__internal_2_$__cuda_sm10x_tcgen05_guardrail_trap_unallocated_columns_being_dealloced)
        /*0014*/ 	.word	0x00000000


	//----- nvinfo : EIATTR_FRAME_SIZE
	.align		4
.L_7:
        /*0018*/ 	.byte	0x04, 0x11
        /*001a*/ 	.short	(.L_9 - .L_8)
	.align		4
.L_8:
        /*001c*/ 	.word	index@($__internal_1_$__cuda_sm10x_tcgen05_guardrail_trap_phase_invalid_during_alloc)
        /*0020*/ 	.word	0x00000000


	//----- nvinfo : EIATTR_FRAME_SIZE
	.align		4
.L_9:
        /*0024*/ 	.byte	0x04, 0x11
        /*0026*/ 	.short	(.L_11 - .L_10)
	.align		4
.L_10:
        /*0028*/ 	.word	index@($__internal_0_$__cuda_sm10x_tcgen05_guardrail_trap_col_being_dealloced_not_returned_by_alloc)
        /*002c*/ 	.word	0x00000000


	//----- nvinfo : EIATTR_FRAME_SIZE
	.align		4
.L_11:
        /*0030*/ 	.byte	0x04, 0x11
        /*0032*/ 	.short	(.L_13 - .L_12)
	.align		4
.L_12:
        /*0034*/ 	.word	index@(attn_fwd)
        /*0038*/ 	.word	0x00000000


	//----- nvinfo : EIATTR_MIN_STACK_SIZE
	.align		4
.L_13:
        /*003c*/ 	.byte	0x04, 0x12
        /*003e*/ 	.short	(.L_15 - .L_14)
	.align		4
.L_14:
        /*0040*/ 	.word	index@(attn_fwd)
        /*0044*/ 	.word	0x00000000
.L_15:


//--------------------- .nv.info.attn_fwd         --------------------------
	.section	.nv.info.attn_fwd,"",@"SHT_CUDA_INFO"
	.sectionflags	@""
	.align	4


	//----- nvinfo : EIATTR_CUDA_API_VERSION
	.align		4
        /*0000*/ 	.byte	0x04, 0x37
        /*0002*/ 	.short	(.L_17 - .L_16)
.L_16:
        /*0004*/ 	.word	0x00000081


	//----- nvinfo : EIATTR_KPARAM_INFO
	.align		4
.L_17:
        /*0008*/ 	.byte	0x04, 0x17
        /*000a*/ 	.short	(.L_19 - .L_18)
.L_18:
        /*000c*/ 	.word	0x00000000
        /*0010*/ 	.short	0x0019
        /*0012*/ 	.short	0x0080
        /*0014*/ 	.byte	0x00, 0xf4, 0x21, 0x00


	//----- nvinfo : EIATTR_KPARAM_INFO
	.align		4
.L_19:
        /*0018*/ 	.byte	0x04, 0x17
        /*001a*/ 	.short	(.L_21 - .L_20)
.L_20:
        /*001c*/ 	.word	0x00000000
        /*0020*/ 	.short	0x0018
        /*0022*/ 	.short	0x0078
        /*0024*/ 	.byte	0x00, 0xf4, 0x21, 0x00


	//----- nvinfo : EIATTR_KPARAM_INFO
	.align		4
.L_21:
        /*0028*/ 	.byte	0x04, 0x17
        /*002a*/ 	.short	(.L_23 - .L_22)
.L_22:
        /*002c*/ 	.word	0x00000000
        /*0030*/ 	.short	0x0017
        /*0032*/ 	.short	0x0070
        /*0034*/ 	.byte	0x00, 0xf0, 0x11, 0x00


	//----- nvinfo : EIATTR_KPARAM_INFO
	.align		4
.L_23:
        /*0038*/ 	.byte	0x04, 0x17
        /*003a*/ 	.short	(.L_25 - .L_24)
.L_24:
        /*003c*/ 	.word	0x00000000
        /*0040*/ 	.short	0x0016
        /*0042*/ 	.short	0x006c
        /*0044*/ 	.byte	0x00, 0xf0, 0x11, 0x00


	//----- nvinfo : EIATTR_KPARAM_INFO
	.align		4
.L_25:
        /*0048*/ 	.byte	0x04, 0x17
        /*004a*/ 	.short	(.L_27 - .L_26)
.L_26:
        /*004c*/ 	.word	0x00000000
        /*0050*/ 	.short	0x0015
        /*0052*/ 	.short	0x0068
        /*0054*/ 	.byte	0x00, 0xf0, 0x11, 0x00


	//----- nvinfo : EIATTR_KPARAM_INFO
	.align		4
.L_27:
        /*0058*/ 	.byte	0x04, 0x17
        /*005a*/ 	.short	(.L_29 - .L_28)
.L_28:
        /*005c*/ 	.word	0x00000000
        /*0060*/ 	.short	0x0014
        /*0062*/ 	.short	0x0064
        /*0064*/ 	.byte	0x00, 0xf0, 0x11, 0x00


	//----- nvinfo : EIATTR_KPARAM_INFO
	.align		4
.L_29:
        /*0068*/ 	.byte	0x04, 0x17
        /*006a*/ 	.short	(.L_31 - .L_30)
.L_30:
        /*006c*/ 	.word	0x00000000
        /*0070*/ 	.short	0x0013
        /*0072*/ 	.short	0x0060
        /*0074*/ 	.byte	0x00, 0xf0, 0x11, 0x00


	//----- nvinfo : EIATTR_KPARAM_INFO
	.align		4
.L_31:
        /*0078*/ 	.byte	0x04, 0x17
        /*007a*/ 	.short	(.L_33 - .L_32)
.L_32:
        /*007c*/ 	.word	0x00000000
        /*0080*/ 	.short	0x0012
        /*0082*/ 	.short	0x005c
        /*0084*/ 	.byte	0x00, 0xf0, 0x11, 0x00


	//----- nvinfo : EIATTR_KPARAM_INFO
	.align		4
.L_33:
        /*0088*/ 	.byte	0x04, 0x17
        /*008a*/ 	.short	(.L_35 - .L_34)
.L_34:
        /*008c*/ 	.word	0x00000000
        /*0090*/ 	.short	0x0011
        /*0092*/ 	.short	0x0058
        /*0094*/ 	.byte	0x00, 0xf0, 0x11, 0x00


	//----- nvinfo : EIATTR_KPARAM_INFO
	.align		4
.L_35:
        /*0098*/ 	.byte	0x04, 0x17
        /*009a*/ 	.short	(.L_37 - .L_36)
.L_36:
        /*009c*/ 	.word	0x00000000
        /*00a0*/ 	.short	0x0010
        /*00a2*/ 	.short	0x0054
        /*00a4*/ 	.byte	0x00, 0xf0, 0x11, 0x00


	//----- nvinfo : EIATTR_KPARAM_INFO
	.align		4
.L_37:
        /*00a8*/ 	.byte	0x04, 0x17
        /*00aa*/ 	.short	(.L_39 - .L_38)
.L_38:
        /*00ac*/ 	.word	0x00000000
        /*00b0*/ 	.short	0x000f
        /*00b2*/ 	.short	0x0050
        /*00b4*/ 	.byte	0x00, 0xf0, 0x11, 0x00


	//----- nvinfo : EIATTR_KPARAM_INFO
	.align		4
.L_39:
        /*00b8*/ 	.byte	0x04, 0x17
        /*00ba*/ 	.short	(.L_41 - .L_40)
.L_40:
        /*00bc*/ 	.word	0x00000000
        /*00c0*/ 	.short	0x000e
        /*00c2*/ 	.short	0x004c
        /*00c4*/ 	.byte	0x00, 0xf0, 0x11, 0x00


	//----- nvinfo : EIATTR_KPARAM_INFO
	.align		4
.L_41:
        /*00c8*/ 	.byte	0x04, 0x17
        /*00ca*/ 	.short	(.L_43 - .L_42)
.L_42:
        /*00cc*/ 	.word	0x00000000
        /*00d0*/ 	.short	0x000d
        /*00d2*/ 	.short	0x0048
        /*00d4*/ 	.byte	0x00, 0xf0, 0x11, 0x00


	//----- nvinfo : EIATTR_KPARAM_INFO
	.align		4
.L_43:
        /*00d8*/ 	.byte	0x04, 0x17
        /*00da*/ 	.short	(.L_45 - .L_44)
.L_44:
        /*00dc*/ 	.word	0x00000000
        /*00e0*/ 	.short	0x000c
        /*00e2*/ 	.short	0x0044
        /*00e4*/ 	.byte	0x00, 0xf0, 0x11, 0x00


	//----- nvinfo : EIATTR_KPARAM_INFO
	.align		4
.L_45:
        /*00e8*/ 	.byte	0x04, 0x17
        /*00ea*/ 	.short	(.L_47 - .L_46)
.L_46:
        /*00ec*/ 	.word	0x00000000
        /*00f0*/ 	.short	0x000b
        /*00f2*/ 	.short	0x0040
        /*00f4*/ 	.byte	0x00, 0xf0, 0x11, 0x00


	//----- nvinfo : EIATTR_KPARAM_INFO
	.align		4
.L_47:
        /*00f8*/ 	.byte	0x04, 0x17
        /*00fa*/ 	.short	(.L_49 - .L_48)
.L_48:
        /*00fc*/ 	.word	0x00000000
        /*0100*/ 	.short	0x000a
        /*0102*/ 	.short	0x003c
        /*0104*/ 	.byte	0x00, 0xf0, 0x11, 0x00


	//----- nvinfo : EIATTR_KPARAM_INFO
	.align		4
.L_49:
        /*0108*/ 	.byte	0x04, 0x17
        /*010a*/ 	.short	(.L_51 - .L_50)
.L_50:
        /*010c*/ 	.word	0x00000000
        /*0110*/ 	.short	0x0009
        /*0112*/ 	.short	0x0038
        /*0114*/ 	.byte	0x00, 0xf0, 0x11, 0x00


	//----- nvinfo : EIATTR_KPARAM_INFO
	.align		4
.L_51:
        /*0118*/ 	.byte	0x04, 0x17
        /*011a*/ 	.short	(.L_53 - .L_52)
.L_52:
        /*011c*/ 	.word	0x00000000
        /*0120*/ 	.short	0x0008
        /*0122*/ 	.short	0x0034
        /*0124*/ 	.byte	0x00, 0xf0, 0x11, 0x00


	//----- nvinfo : EIATTR_KPARAM_INFO
	.align		4
.L_53:
        /*0128*/ 	.byte	0x04, 0x17
        /*012a*/ 	.short	(.L_55 - .L_54)
.L_54:
        /*012c*/ 	.word	0x00000000
        /*0130*/ 	.short	0x0007
        /*0132*/ 	.short	0x0030
        /*0134*/ 	.byte	0x00, 0xf0, 0x11, 0x00


	//----- nvinfo : EIATTR_KPARAM_INFO
	.align		4
.L_55:
        /*0138*/ 	.byte	0x04, 0x17
        /*013a*/ 	.short	(.L_57 - .L_56)
.L_56:
        /*013c*/ 	.word	0x00000000
        /*0140*/ 	.short	0x0006
        /*0142*/ 	.short	0x002c
        /*0144*/ 	.byte	0x00, 0xf0, 0x11, 0x00


	//----- nvinfo : EIATTR_KPARAM_INFO
	.align		4
.L_57:
        /*0148*/ 	.byte	0x04, 0x17
        /*014a*/ 	.short	(.L_59 - .L_58)
.L_58:
        /*014c*/ 	.word	0x00000000
        /*0150*/ 	.short	0x0005
        /*0152*/ 	.short	0x0028
        /*0154*/ 	.byte	0x00, 0xf0, 0x11, 0x00


	//----- nvinfo : EIATTR_KPARAM_INFO
	.align		4
.L_59:
        /*0158*/ 	.byte	0x04, 0x17
        /*015a*/ 	.short	(.L_61 - .L_60)
.L_60:
        /*015c*/ 	.word	0x00000000
        /*0160*/ 	.short	0x0004
        /*0162*/ 	.short	0x0020
        /*0164*/ 	.byte	0x00, 0xf4, 0x21, 0x00


	//----- nvinfo : EIATTR_KPARAM_INFO
	.align		4
.L_61:
        /*0168*/ 	.byte	0x04, 0x17
        /*016a*/ 	.short	(.L_63 - .L_62)
.L_62:
        /*016c*/ 	.word	0x00000000
        /*0170*/ 	.short	0x0003
        /*0172*/ 	.short	0x0018
        /*0174*/ 	.byte	0x00, 0xf4, 0x21, 0x00


	//----- nvinfo : EIATTR_KPARAM_INFO
	.align		4
.L_63:
        /*0178*/ 	.byte	0x04, 0x17
        /*017a*/ 	.short	(.L_65 - .L_64)
.L_64:
        /*017c*/ 	.word	0x00000000
        /*0180*/ 	.short	0x0002
        /*0182*/ 	.short	0x0010
        /*0184*/ 	.byte	0x00, 0xf4, 0x21, 0x00


	//----- nvinfo : EIATTR_KPARAM_INFO
	.align		4
.L_65:
        /*0188*/ 	.byte	0x04, 0x17
        /*018a*/ 	.short	(.L_67 - .L_66)
.L_66:
        /*018c*/ 	.word	0x00000000
        /*0190*/ 	.short	0x0001
        /*0192*/ 	.short	0x0008
        /*0194*/ 	.byte	0x00, 0xf4, 0x21, 0x00


	//----- nvinfo : EIATTR_KPARAM_INFO
	.align		4
.L_67:
        /*0198*/ 	.byte	0x04, 0x17
        /*019a*/ 	.short	(.L_69 - .L_68)
.L_68:
        /*019c*/ 	.word	0x00000000
        /*01a0*/ 	.short	0x0000
        /*01a2*/ 	.short	0x0000
        /*01a4*/ 	.byte	0x00, 0xf4, 0x21, 0x00


	//----- nvinfo : EIATTR_AT_ENTRY_FRAGMENTS
	.align		4
.L_69:
        /*01a8*/ 	.byte	0x04, 0x4f
        /*01aa*/ 	.short	(.L_71 - .L_70)


	//   ....[0]....
.L_70:
        /*01ac*/ 	.word	0x00000004


	//----- nvinfo : EIATTR_RESERVED_SMEM_USED
	.align		4
.L_71:
        /*01b0*/ 	.byte	0x01, 0x41
	.zero		2


	//----- nvinfo : EIATTR_SPARSE_MMA_MASK
	.align		4
        /*01b4*/ 	.byte	0x03, 0x50
        /*01b6*/ 	.short	0x0000


	//----- nvinfo : EIATTR_TCGEN05_1CTA_USED
	.align		4
        /*01b8*/ 	.byte	0x01, 0x51
	.zero		2


	//----- nvinfo : EIATTR_MAXREG_COUNT
	.align		4
        /*01bc*/ 	.byte	0x03, 0x1b
        /*01be*/ 	.short	0x00ff


	//----- nvinfo : EIATTR_NUM_BARRIERS
	.align		4
        /*01c0*/ 	.byte	0x02, 0x4c
        /*01c2*/ 	.byte	0x01
	.zero		1


	//----- nvinfo : EIATTR_INT_WARP_WIDE_INSTR_OFFSETS
	.align		4
        /*01c4*/ 	.byte	0x04, 0x31
        /*01c6*/ 	.short	(.L_73 - .L_72)


	//   ....[0]....
.L_72:
        /*01c8*/ 	.word	0x00000b60


	//   ....[1]....
        /*01cc*/ 	.word	0x00000b70


	//   ....[2]....
        /*01d0*/ 	.word	0x00000d40


	//   ....[3]....
        /*01d4*/ 	.word	0x00000e40


	//   ....[4]....
        /*01d8*/ 	.word	0x000035c0


	//   ....[5]....
        /*01dc*/ 	.word	0x00006200


	//   ....[6]....
        /*01e0*/ 	.word	0x00006250


	//----- nvinfo : EIATTR_COOP_GROUP_MASK_REGIDS
	.align		4
.L_73:
        /*01e4*/ 	.byte	0x04, 0x29
        /*01e6*/ 	.short	(.L_75 - .L_74)


	//   ....[0]....
.L_74:
        /*01e8*/ 	.word	0xffffffff


	//   ....[1]....
        /*01ec*/ 	.word	0xffffffff


	//   ....[2]....
        /*01f0*/ 	.word	0xffffffff


	//   ....[3]....
        /*01f4*/ 	.word	0xffffffff


	//   ....[4]....
        /*01f8*/ 	.word	0xffffffff


	//   ....[5]....
        /*01fc*/ 	.word	0xffffffff


	//   ....[6]....
        /*0200*/ 	.word	0xffffffff


	//   ....[7]....
        /*0204*/ 	.word	0xffffffff


	//----- nvinfo : EIATTR_COOP_GROUP_INSTR_OFFSETS
	.align		4
.L_75:
        /*0208*/ 	.byte	0x04, 0x28
        /*020a*/ 	.short	(.L_77 - .L_76)


	//   ....[0]....
.L_76:
        /*020c*/ 	.word	0x00000050


	//   ....[1]....
        /*0210*/ 	.word	0x00000310


	//   ....[2]....
        /*0214*/ 	.word	0x00001770


	//   ....[3]....
        /*0218*/ 	.word	0x00002ca0


	//   ....[4]....
        /*021c*/ 	.word	0x00003de0


	//   ....[5]....
        /*0220*/ 	.word	0x00004e80


	//   ....[6]....
        /*0224*/ 	.word	0x00006090


	//   ....[7]....
        /*0228*/ 	.word	0x00006300


	//----- nvinfo : EIATTR_VRC_CTA_INIT_COUNT
	.align		4
.L_77:
        /*022c*/ 	.byte	0x02, 0x4a
        /*022e*/ 	.byte	0x80
	.zero		1


	//----- nvinfo : EIATTR_MBARRIER_INSTR_OFFSETS
	.align		4
        /*0230*/ 	.byte	0x04, 0x39
        /*0232*/ 	.short	(.L_79 - .L_78)


	//   ....[0]....
.L_78:
        /*0234*/ 	.word	0x00000c90
        /*0238*/ 	.word	0x000000ff
        /*023c*/ 	.word	0x00000000
        /*0240*/ 	.short	0x0100
        /*0242*/ 	.byte	0x0f
	.zero		1


	//   ....[1]....
        /*0244*/ 	.word	0x00000e30
        /*0248*/ 	.word	0x000000ff
        /*024c*/ 	.word	0x00004008
        /*0250*/ 	.short	0x0100
        /*0252*/ 	.byte	0x0c
	.zero		1


	//   ....[2]....
        /*0254*/ 	.word	0x00000f00
        /*0258*/ 	.word	0x000000ff
        /*025c*/ 	.word	0x00002000
        /*0260*/ 	.short	0x0100
        /*0262*/ 	.byte	0x0c
	.zero		1


	//   ....[3]....
        /*0264*/ 	.word	0x00001040
        /*0268*/ 	.word	0x000000ff
        /*026c*/ 	.word	0x00002000
        /*0270*/ 	.short	0x010a
        /*0272*/ 	.byte	0x0c
	.zero		1


	//   ....[4]....
        /*0274*/ 	.word	0x00001100
        /*0278*/ 	.word	0x000000ff
        /*027c*/ 	.word	0x00002000
        /*0280*/ 	.short	0x0108
        /*0282*/ 	.byte	0x0c
	.zero		1


	//   ....[5]....
        /*0284*/ 	.word	0x00003680
        /*0288*/ 	.word	0x000000ff
        /*028c*/ 	.word	0x00004010
        /*0290*/ 	.short	0x0100
        /*0292*/ 	.byte	0x0c
	.zero		1


	//   ....[6]....
        /*0294*/ 	.word	0x00003760
        /*0298*/ 	.word	0x000000ff
        /*029c*/ 	.word	0x00004010
        /*02a0*/ 	.short	0x010a
        /*02a2*/ 	.byte	0x0c
	.zero		1


	//   ....[7]....
        /*02a4*/ 	.word	0x000037c0
        /*02a8*/ 	.word	0x000000ff
        /*02ac*/ 	.word	0x00004010
        /*02b0*/ 	.short	0x0108
        /*02b2*/ 	.byte	0x0c
	.zero		1


	//   ....[8]....
        /*02b4*/ 	.word	0x00004e10
        /*02b8*/ 	.word	0x000000ff
        /*02bc*/ 	.word	0x00000000
        /*02c0*/ 	.short	0x010a
        /*02c2*/ 	.byte	0x0f
	.zero		1


	//   ....[9]....
        /*02c4*/ 	.word	0x00005700
        /*02c8*/ 	.word	0x000000ff
        /*02cc*/ 	.word	0x00000000
        /*02d0*/ 	.short	0x010a
        /*02d2*/ 	.byte	0x0f
	.zero		1


	//   ....[10]....
        /*02d4*/ 	.word	0x00005810
        /*02d8*/ 	.word	0x000000ff
        /*02dc*/ 	.word	0x00004000
        /*02e0*/ 	.short	0x0108
        /*02e2*/ 	.byte	0x0c
	.zero		1


	//   ....[11]....
        /*02e4*/ 	.word	0x00005870
        /*02e8*/ 	.word	0x000000ff
        /*02ec*/ 	.word	0x00004008
        /*02f0*/ 	.short	0x0108
        /*02f2*/ 	.byte	0x0c
	.zero		1


	//   ....[12]....
        /*02f4*/ 	.word	0x00006320
        /*02f8*/ 	.word	0x000000ff
        /*02fc*/ 	.word	0x00002000
        /*0300*/ 	.short	0x010a
        /*0302*/ 	.byte	0x0c
	.zero		1


	//   ....[13]....
        /*0304*/ 	.word	0x00006350
        /*0308*/ 	.word	0x000000ff
        /*030c*/ 	.word	0x00004010
        /*0310*/ 	.short	0x010a
        /*0312*/ 	.byte	0x0c
	.zero		1


	//   ....[14]....
        /*0314*/ 	.word	0x00006380
        /*0318*/ 	.word	0x000000ff
        /*031c*/ 	.word	0x00000000
        /*0320*/ 	.short	0x010a
        /*0322*/ 	.byte	0x0f
	.zero		1


	//   ....[15]....
        /*0324*/ 	.word	0x000063b0
        /*0328*/ 	.word	0x000000ff
        /*032c*/ 	.word	0x00000000
        /*0330*/ 	.short	0x010a
        /*0332*/ 	.byte	0x0f
	.zero		1


	//----- nvinfo : EIATTR_NUM_MBARRIERS
	.align		4
.L_79:
        /*0334*/ 	.byte	0x03, 0x38
        /*0336*/ 	.short	0xffff


	//----- nvinfo : EIATTR_EXIT_INSTR_OFFSETS
	.align		4
        /*0338*/ 	.byte	0x04, 0x1c
        /*033a*/ 	.short	(.L_81 - .L_80)


	//   ....[0]....
.L_80:
        /*033c*/ 	.word	0x00006310


	//----- nvinfo : EIATTR_REQNTID
	.align		4
.L_81:
        /*0340*/ 	.byte	0x04, 0x10
        /*0342*/ 	.short	(.L_83 - .L_82)
.L_82:
        /*0344*/ 	.word	0x00000100
        /*0348*/ 	.word	0x00000001
        /*034c*/ 	.word	0x00000001


	//----- nvinfo : EIATTR_CRS_STACK_SIZE
	.align		4
.L_83:
        /*0350*/ 	.byte	0x04, 0x1e
        /*0352*/ 	.short	(.L_85 - .L_84)
.L_84:
        /*0354*/ 	.word	0x00000000


	//----- nvinfo : EIATTR_CBANK_PARAM_SIZE
	.align		4
.L_85:
        /*0358*/ 	.byte	0x03, 0x19
        /*035a*/ 	.short	0x0088


	//----- nvinfo : EIATTR_PARAM_CBANK
	.align		4
        /*035c*/ 	.byte	0x04, 0x0a
        /*035e*/ 	.short	(.L_87 - .L_86)
	.align		4
.L_86:
        /*0360*/ 	.word	index@(.nv.constant0.attn_fwd)
        /*0364*/ 	.short	0x0380
        /*0366*/ 	.short	0x0088


	//----- nvinfo : EIATTR_SW_WAR
	.align		4
.L_87:
        /*0368*/ 	.byte	0x04, 0x36
        /*036a*/ 	.short	(.L_89 - .L_88)
.L_88:
        /*036c*/ 	.word	0x00000008
.L_89:


//--------------------- .nv.compat                --------------------------
	.section	.nv.compat,"",@"SHT_CUDA_COMPAT_INFO"
	.align	4
        /*0000*/ 	.byte	0x02, 0x02, 0x02, 0x00, 0x02, 0x05, 0x05, 0x00, 0x02, 0x03, 0x00, 0x00, 0x02, 0x06, 0x01, 0x00


//--------------------- .nv.callgraph             --------------------------
	.section	.nv.callgraph,"",@"SHT_CUDA_CALLGRAPH"
	.align	4
	.sectionentsize	8
	.align		4
        /*0000*/ 	.word	0x00000000
	.align		4
        /*0004*/ 	.word	0xffffffff
	.align		4
        /*0008*/ 	.word	0x00000000
	.align		4
        /*000c*/ 	.word	0xfffffffe
	.align		4
        /*0010*/ 	.word	0x00000000
	.align		4
        /*0014*/ 	.word	0xfffffffd
	.align		4
        /*0018*/ 	.word	0x00000000
	.align		4
        /*001c*/ 	.word	0xfffffffc


//--------------------- .nv.constant4             --------------------------
	.section	.nv.constant4,"a",@progbits
	.align	8
	.align		8
.nv.constant4:
        /*0000*/ 	.dword	_$_str


//--------------------- .text.attn_fwd            --------------------------
	.section	.text.attn_fwd,"ax",@progbits
	.align	128
        .global         attn_fwd
        .type           attn_fwd,@function
        .size           attn_fwd,(.L_x_28 - attn_fwd)
        .other          attn_fwd,@"STO_CUDA_ENTRY STV_DEFAULT"
attn_fwd:
.text.attn_fwd:
[----:B------:R-:W0:Y:S01]  /*0000*/  LDC R1, c[0x0][0x37c] ;  /* 0x0000df00ff017b82 */ /* 0x000e220000000800 */
[----:B------:R-:W1:Y:S02]  /*0010*/  S2R R124, SR_TID.X ;  /* 0x00000000007c7919 */ /* 0x000e640000002100 */
[----:B-1----:R-:W-:-:S13]  /*0020*/  ISETP.GE.U32.AND P0, PT, R124, 0x20, PT ;  /* 0x000000207c00780c */ /* 0x002fda0003f06070 */
[----:B------:R-:W-:Y:S05]  /*0030*/  @P0 BRA `(.L_x_0) ;  /* 0x0000000000b80947 */ /* 0x000fea0003800000 */
[----:B------:R-:W1:Y:S01]  /*0040*/  S2UR UR6, SR_CgaCtaId ;  /* 0x00000000000679c3 */ /* 0x000e620000008800 */
[----:B------:R-:W-:Y:S01]  /*0050*/  NOP ;  /* 0x0000000000007918 */ /* 0x000fe20000000000 */
[----:B------:R-:W-:Y:S02]  /*0060*/  UMOV UR4, 0x40 ;  /* 0x0000004000047882 */ /* 0x000fe40000000000 */
[----:B-1----:R-:W-:-:S09]  /*0070*/  ULEA UR4, UR6, UR4, 0x18 ;  /* 0x0000000406047291 */ /* 0x002fd2000f8ec0ff */
[----:B------:R-:W1:Y:S01]  /*0080*/  LDS.U8 R0, [UR4] ;  /* 0x00000004ff007984 */ /* 0x000e620008000000 */
[----:B------:R-:W-:Y:S02]  /*0090*/  UMOV UR4, 0x400 ;  /* 0x0000040000047882 */ /* 0x000fe40000000000 */
[----:B------:R-:W-:Y:S01]  /*00a0*/  ULEA UR4, UR6, UR4, 0x18 ;  /* 0x0000000406047291 */ /* 0x000fe2000f8ec0ff */
[----:B-1----:R-:W-:-:S13]  /*00b0*/  ISETP.NE.AND P1, PT, R0, RZ, PT ;  /* 0x000000ff0000720c */ /* 0x002fda0003f25270 */
[----:B------:R-:W-:Y:S05]  /*00c0*/  @P1 BRA `(.L_x_1) ;  /* 0x00000000007c1947 */ /* 0x000fea0003800000 */
[----:B------:R-:W-:-:S13]  /*00d0*/  ELECT P1, URZ, PT ;  /* 0x0000000000ff782f */ /* 0x000fda0003820000 */
[----:B------:R-:W-:Y:S05]  /*00e0*/  @!P1 BRA `(.L_x_2) ;  /* 0x0000000000849947 */ /* 0x000fea0003800000 */
[----:B------:R-:W-:Y:S01]  /*00f0*/  UMOV UR5, 0x8 ;  /* 0x0000000800057882 */ /* 0x000fe20000000000 */
[----:B------:R-:W-:Y:S01]  /*0100*/  HFMA2 R4, -RZ, RZ, 0, 5.9604644775390625e-08 ;  /* 0x00000001ff047431 */ /* 0x000fe200000001ff */
[----:B------:R-:W-:-:S03]  /*0110*/  MOV R5, 0xff ;  /* 0x000000ff00057802 */ /* 0x000fc60000000f00 */
[----:B------:R-:W-:Y:S04]  /*0120*/  DEPBAR.LE SB1, 0x36 ;  /* 0x00009d800000791a */ /* 0x000fe80000000000 */
[----:B------:R-:W1:Y:S02]  /*0130*/  UTCATOMSWS.FIND_AND_SET.ALIGN UP0, UR5, UR5 ;  /* 0x00000005000575e3 */ /* 0x000e640008000800 */
[----:B-1----:R-:W-:-:S04]  /*0140*/  PLOP3.LUT P1, PT, PT, PT, UP0, 0x80, 0x8 ;  /* 0x000000000008781c */ /* 0x002fc80003f2f008 */
[----:B------:R-:W-:-:S04]  /*0150*/  SEL R0, RZ, 0xffffffff, !P1 ;  /* 0xffffffffff007807 */ /* 0x000fc80004800000 */
[----:B------:R-:W-:Y:S02]  /*0160*/  ISETP.NE.AND P1, PT, R0, RZ, PT ;  /* 0x000000ff0000720c */ /* 0x000fe40003f25270 */
[----:B------:R-:W-:-:S11]  /*0170*/  MOV R0, UR5 ;  /* 0x0000000500007c02 */ /* 0x000fd60008000f00 */
[----:B------:R-:W-:Y:S05]  /*0180*/  @P1 BRA `(.L_x_3) ;  /* 0x0000000000241947 */ /* 0x000fea0003800000 */
.L_x_4:
[----:B------:R-:W-:Y:S05]  /*0190*/  NANOSLEEP 0x64 ;  /* 0x000000640000795d */ /* 0x000fea0003800000 */
[----:B------:R-:W-:-:S05]  /*01a0*/  UMOV UR5, 0x8 ;  /* 0x0000000800057882 */ /* 0x000fca0000000000 */
[----:B------:R-:W-:Y:S04]  /*01b0*/  DEPBAR.LE SB1, 0x36 ;  /* 0x00009d800000791a */ /* 0x000fe80000000000 */
[----:B------:R-:W1:Y:S02]  /*01c0*/  UTCATOMSWS.FIND_AND_SET.ALIGN UP0, UR5, UR5 ;  /* 0x00000005000575e3 */ /* 0x000e640008000800 */
[----:B-1----:R-:W-:-:S04]  /*01d0*/  PLOP3.LUT P1, PT, PT, PT, UP0, 0x80, 0x8 ;  /* 0x000000000008781c */ /* 0x002fc80003f2f008 */
[----:B------:R-:W-:-:S04]  /*01e0*/  SEL R0, RZ, 0xffffffff, !P1 ;  /* 0xffffffffff007807 */ /* 0x000fc80004800000 */
[----:B------:R-:W-:Y:S02]  /*01f0*/  ISETP.NE.AND P1, PT, R0, RZ, PT ;  /* 0x000000ff0000720c */ /* 0x000fe40003f25270 */
[----:B------:R-:W-:-:S11]  /*0200*/  MOV R0, UR5 ;  /* 0x0000000500007c02 */ /* 0x000fd60008000f00 */
[----:B------:R-:W-:Y:S05]  /*0210*/  @!P1 BRA `(.L_x_4) ;  /* 0xfffffffc00dc9947 */ /* 0x000fea000383ffff */
.L_x_3:
[----:B------:R-:W-:Y:S01]  /*0220*/  IADD3 R3, PT, PT, R0, 0x10, RZ ;  /* 0x0000001000037810 */ /* 0x000fe20007ffe0ff */
[----:B------:R-:W-:Y:S01]  /*0230*/  UMOV UR5, 0x50 ;  /* 0x0000005000057882 */ /* 0x000fe20000000000 */
[----:B------:R-:W-:Y:S01]  /*0240*/  SHF.L.U32 R2, R5, R0, RZ ;  /* 0x0000000005027219 */ /* 0x000fe200000006ff */
[----:B------:R-:W-:Y:S01]  /*0250*/  ULEA UR5, UR6, UR5, 0x18 ;  /* 0x0000000506057291 */ /* 0x000fe2000f8ec0ff */
[----:B------:R-:W-:Y:S02]  /*0260*/  SHF.L.U32 R3, R4, R3, RZ ;  /* 0x0000000304037219 */ /* 0x000fe400000006ff */
[----:B------:R-:W-:Y:S02]  /*0270*/  SHF.L.U32 R0, R0, 0x5, RZ ;  /* 0x0000000500007819 */ /* 0x000fe400000006ff */
[----:B------:R-:W-:-:S05]  /*0280*/  LOP3.LUT R2, R3, R2, RZ, 0xfc, !PT ;  /* 0x0000000203027212 */ /* 0x000fca00078efcff */
[----:B------:R1:W-:Y:S04]  /*0290*/  ATOMS.OR RZ, [UR5], R2 ;  /* 0x00000002ffff798c */ /* 0x0003e8000b000005 */
[----:B------:R1:W-:Y:S01]  /*02a0*/  STS [UR4], R0 ;  /* 0x00000000ff007988 */ /* 0x0003e20008000804 */
[----:B------:R-:W-:Y:S05]  /*02b0*/  BRA `(.L_x_2) ;  /* 0x0000000000107947 */ /* 0x000fea0003800000 */
.L_x_1:
[----:B------:R-:W-:Y:S02]  /*02c0*/  MOV R0, 0xffffffff ;  /* 0xffffffff00007802 */ /* 0x000fe40000000f00 */
[----:B------:R-:W-:-:S03]  /*02d0*/  MOV R2, 0x300 ;  /* 0x0000030000027802 */ /* 0x000fc60000000f00 */
[----:B------:R1:W-:Y:S04]  /*02e0*/  STS [UR4], R0 ;  /* 0x00000000ff007988 */ /* 0x0003e80008000804 */
[----:B01----:R-:W-:Y:S05]  /*02f0*/  CALL.REL.NOINC `($__internal_1_$__cuda_sm10x_tcgen05_guardrail_trap_phase_invalid_during_alloc) ;  /* 0x0000006000447944 */ /* 0x003fea0003c00000 */
.L_x_2:
[----:B------:R-:W-:Y:S05]  /*0300*/  WARPSYNC.ALL ;  /* 0x0000000000007948 */ /* 0x000fea0003800000 */
[----:B------:R-:W-:Y:S01]  /*0310*/  NOP ;  /* 0x0000000000007918 */ /* 0x000fe20000000000 */
.L_x_0:
[----:B-1----:R-:W1:Y:S01]  /*0320*/  S2R R0, SR_CTAID.X ;  /* 0x0000000000007919 */ /* 0x002e620000002500 */
[----:B------:R-:W2:Y:S01]  /*0330*/  S2UR UR10, SR_CTAID.Y ;  /* 0x00000000000a79c3 */ /* 0x000ea20000002600 */
[----:B------:R-:W2:Y:S01]  /*0340*/  LDCU.64 UR4, c[0x0][0x3b0] ;  /* 0x00007600ff0477ac */ /* 0x000ea20008000a00 */
[----:B------:R-:W-:Y:S02]  /*0350*/  LOP3.LUT R3, R124, 0x7f, RZ, 0xc0, !PT ;  /* 0x0000007f7c037812 */ /* 0x000fe400078ec0ff */
[----:B------:R-:W-:Y:S01]  /*0360*/  SHF.R.U32.HI R123, RZ, 0x7, R124 ;  /* 0x00000007ff7b7819 */ /* 0x000fe2000001167c */
[----:B------:R-:W-:Y:S01]  /*0370*/  UMOV UR12, 0x400 ;  /* 0x00000400000c7882 */ /* 0x000fe20000000000 */
[----:B------:R-:W3:Y:S02]  /*0380*/  LDCU.64 UR28, c[0x0][0x358] ;  /* 0x00006b00ff1c77ac */ /* 0x000ee40008000a00 */
[----:B------:R-:W4:Y:S01]  /*0390*/  S2UR UR6, SR_CgaCtaId ;  /* 0x00000000000679c3 */ /* 0x000f220000008800 */
[----:B------:R-:W-:-:S07]  /*03a0*/  SGXT.U32 R123, R123, 0x1 ;  /* 0x000000017b7b781a */ /* 0x000fce0000000000 */
[----:B------:R-:W0:Y:S08]  /*03b0*/  LDC.64 R22, c[0x0][0x380] ;  /* 0x0000e000ff167b82 */ /* 0x000e300000000a00 */
[----:B------:R-:W3:Y:S01]  /*03c0*/  LDC R25, c[0x0][0x3b8] ;  /* 0x0000ee00ff197b82 */ /* 0x000ee20000000800 */
[----:B--2---:R-:W-:-:S04]  /*03d0*/  UIMAD UR4, UR10, UR4, URZ ;  /* 0x000000040a0472a4 */ /* 0x004fc8000f8e02ff */
[----:B------:R-:W-:Y:S01]  /*03e0*/  USHF.L.U32 UR7, UR4, 0x1, URZ ;  /* 0x0000000104077899 */ /* 0x000fe200080006ff */
[----:B-1----:R-:W-:Y:S01]  /*03f0*/  LEA R119, R0, R3, 0x7 ;  /* 0x0000000300777211 */ /* 0x002fe200078e38ff */
[----:B----4-:R-:W-:Y:S01]  /*0400*/  ULEA UR12, UR6, UR12, 0x18 ;  /* 0x0000000c060c7291 */ /* 0x010fe2000f8ec0ff */
[----:B------:R-:W1:Y:S03]  /*0410*/  LDC.64 R72, c[0x0][0x3c0] ;  /* 0x0000f000ff487b82 */ /* 0x000e660000000a00 */
[----:B------:R-:W-:Y:S01]  /*0420*/  IMAD R0, R119, UR5, RZ ;  /* 0x0000000577007c24 */ /* 0x000fe2000f8e02ff */
[----:B------:R-:W-:-:S04]  /*0430*/  UIMAD.WIDE UR4, UR4, 0x2, URZ ;  /* 0x00000002040478a5 */ /* 0x000fc8000f8e02ff */
[C---:B------:R-:W-:Y:S01]  /*0440*/  SHF.L.U32 R5, R0.reuse, 0x1, RZ ;  /* 0x0000000100057819 */ /* 0x040fe200000006ff */
[----:B------:R-:W-:Y:S01]  /*0450*/  IMAD.HI R0, R0, 0x2, RZ ;  /* 0x0000000200007827 */ /* 0x000fe200078e02ff */
[----:B------:R-:W-:Y:S02]  /*0460*/  BAR.SYNC.DEFER_BLOCKING 0x0 ;  /* 0x0000000000007b1d */ /* 0x000fe40000010000 */
[----:B0-----:R-:W-:Y:S01]  /*0470*/  IADD3 R21, P1, P2, R5, UR7, R22 ;  /* 0x0000000705157c10 */ /* 0x001fe2000fa3e016 */
[----:B---3--:R-:W-:-:S03]  /*0480*/  IMAD R2, R123, R25, RZ ;  /* 0x000000197b027224 */ /* 0x008fc600078e02ff */
[----:B------:R-:W-:Y:S01]  /*0490*/  IADD3.X R23, PT, PT, R0, UR5, R23, P1, P2 ;  /* 0x0000000500177c10 */ /* 0x000fe20008fe4417 */
[----:B------:R-:W0:Y:S01]  /*04a0*/  LDCU UR4, c[0x0][0x3c8] ;  /* 0x00007900ff0477ac */ /* 0x000e220008000800 */
[C---:B------:R-:W-:Y:S02]  /*04b0*/  LEA R0, R25.reuse, R2, 0x1 ;  /* 0x0000000219007211 */ /* 0x040fe400078e08ff */
[C---:B------:R-:W-:Y:S02]  /*04c0*/  LEA R4, P1, R2.reuse, R21, 0x1 ;  /* 0x0000001502047211 */ /* 0x040fe400078208ff */
[----:B------:R-:W-:Y:S02]  /*04d0*/  LEA R9, R25, R0, 0x1 ;  /* 0x0000000019097211 */ /* 0x000fe400078e08ff */
[----:B------:R-:W-:Y:S02]  /*04e0*/  LEA.HI.X.SX32 R5, R2, R23, 0x1, P1 ;  /* 0x0000001702057211 */ /* 0x000fe400008f0eff */
[----:B------:R-:W-:-:S02]  /*04f0*/  LEA R8, P1, R9, R21, 0x1 ;  /* 0x0000001509087211 */ /* 0x000fc400078208ff */
[C---:B------:R-:W-:Y:S02]  /*0500*/  LEA R6, P2, R0.reuse, R21, 0x1 ;  /* 0x0000001500067211 */ /* 0x040fe400078408ff */
[----:B------:R-:W-:Y:S01]  /*0510*/  LEA R2, R25, R9, 0x1 ;  /* 0x0000000919027211 */ /* 0x000fe200078e08ff */
[----:B------:R-:W2:Y:S01]  /*0520*/  LDS R22, [UR12] ;  /* 0x0000000cff167984 */ /* 0x000ea20008000800 */
[-C--:B------:R-:W-:Y:S01]  /*0530*/  LEA.HI.X.SX32 R7, R0, R23.reuse, 0x1, P2 ;  /* 0x0000001700077211 */ /* 0x080fe200010f0eff */
[----:B------:R-:W-:Y:S01]  /*0540*/  BAR.SYNC.DEFER_BLOCKING 0x0 ;  /* 0x0000000000007b1d */ /* 0x000fe20000010000 */
[----:B------:R-:W-:Y:S02]  /*0550*/  LEA.HI.X.SX32 R9, R9, R23, 0x1, P1 ;  /* 0x0000001709097211 */ /* 0x000fe400008f0eff */
[----:B------:R-:W-:Y:S02]  /*0560*/  LEA R10, P1, R2, R21, 0x1 ;  /* 0x00000015020a7211 */ /* 0x000fe400078208ff */
[----:B------:R-:W-:-:S02]  /*0570*/  LEA R0, R25, R2, 0x1 ;  /* 0x0000000219007211 */ /* 0x000fc400078e08ff */
[----:B------:R-:W-:Y:S02]  /*0580*/  LEA.HI.X.SX32 R11, R2, R23, 0x1, P1 ;  /* 0x00000017020b7211 */ /* 0x000fe400008f0eff */
[C---:B------:R-:W-:Y:S02]  /*0590*/  LEA R2, R25.reuse, R0, 0x1 ;  /* 0x0000000019027211 */ /* 0x040fe400078e08ff */
[C---:B------:R-:W-:Y:S02]  /*05a0*/  LEA R12, P1, R0.reuse, R21, 0x1 ;  /* 0x00000015000c7211 */ /* 0x040fe400078208ff */
[C---:B------:R-:W-:Y:S02]  /*05b0*/  LEA R15, R25.reuse, R2, 0x1 ;  /* 0x00000002190f7211 */ /* 0x040fe400078e08ff */
[----:B------:R-:W-:Y:S02]  /*05c0*/  LEA.HI.X.SX32 R13, R0, R23, 0x1, P1 ;  /* 0x00000017000d7211 */ /* 0x000fe400008f0eff */
[----:B------:R-:W-:Y:S01]  /*05d0*/  LEA R0, R25, R15, 0x1 ;  /* 0x0000000f19007211 */ /* 0x000fe200078e08ff */
[----:B------:R3:W5:Y:S01]  /*05e0*/  LDG.E.U16 R17, desc[UR28][R4.64] ;  /* 0x0000001c04117981 */ /* 0x000762000c1e1500 */
[----:B------:R-:W-:-:S03]  /*05f0*/  LEA R14, P2, R15, R21, 0x1 ;  /* 0x000000150f0e7211 */ /* 0x000fc600078408ff */
[----:B------:R4:W5:Y:S01]  /*0600*/  LDG.E.U16 R19, desc[UR28][R6.64] ;  /* 0x0000001c06137981 */ /* 0x000962000c1e1500 */
[----:B------:R-:W-:-:S03]  /*0610*/  SHF.L.U32 R18, R124, 0x1, RZ ;  /* 0x000000017c127819 */ /* 0x000fc600000006ff */
[----:B------:R-:W5:Y:S01]  /*0620*/  LDG.E.U16 R16, desc[UR28][R8.64] ;  /* 0x0000001c08107981 */ /* 0x000f62000c1e1500 */
[----:B---3--:R-:W-:-:S03]  /*0630*/  LEA R4, P1, R2, R21, 0x1 ;  /* 0x0000001502047211 */ /* 0x008fc600078208ff */
[----:B------:R3:W5:Y:S01]  /*0640*/  LDG.E.U16 R11, desc[UR28][R10.64] ;  /* 0x0000001c0a0b7981 */ /* 0x000762000c1e1500 */
[-C--:B------:R-:W-:Y:S02]  /*0650*/  LEA.HI.X.SX32 R15, R15, R23.reuse, 0x1, P2 ;  /* 0x000000170f0f7211 */ /* 0x080fe400010f0eff */
[----:B------:R-:W-:Y:S01]  /*0660*/  LEA.HI.X.SX32 R5, R2, R23, 0x1, P1 ;  /* 0x0000001702057211 */ /* 0x000fe200008f0eff */
[----:B-1----:R-:W-:Y:S01]  /*0670*/  IMAD R72, R72, UR10, RZ ;  /* 0x0000000a48487c24 */ /* 0x002fe2000f8e02ff */
[C---:B----4-:R-:W-:Y:S01]  /*0680*/  LEA R6, P1, R0.reuse, R21, 0x1 ;  /* 0x0000001500067211 */ /* 0x050fe200078208ff */
[----:B------:R-:W5:Y:S01]  /*0690*/  LDG.E.U16 R14, desc[UR28][R14.64] ;  /* 0x0000001c0e0e7981 */ /* 0x000f62000c1e1500 */
[----:B------:R-:W1:Y:S02]  /*06a0*/  LDC.64 R20, c[0x0][0x388] ;  /* 0x0000e200ff147b82 */ /* 0x000e640000000a00 */
[----:B------:R-:W-:Y:S01]  /*06b0*/  LEA.HI.X.SX32 R7, R0, R23, 0x1, P1 ;  /* 0x0000001700077211 */ /* 0x000fe200008f0eff */
[----:B------:R4:W5:Y:S01]  /*06c0*/  LDG.E.U16 R9, desc[UR28][R4.64] ;  /* 0x0000001c04097981 */ /* 0x000962000c1e1500 */
[----:B------:R-:W-:-:S02]  /*06d0*/  SHF.R.S32.HI R0, RZ, 0x7, R124 ;  /* 0x00000007ff007819 */ /* 0x000fc4000001147c */
[----:B------:R-:W-:Y:S01]  /*06e0*/  LOP3.LUT R2, R124, 0xf, RZ, 0xc0, !PT ;  /* 0x0000000f7c027812 */ /* 0x000fe200078ec0ff */
[----:B------:R-:W5:Y:S01]  /*06f0*/  LDG.E.U16 R13, desc[UR28][R12.64] ;  /* 0x0000001c0c0d7981 */ /* 0x000f62000c1e1500 */
[----:B------:R-:W-:Y:S02]  /*0700*/  SGXT R0, R0, 0x1 ;  /* 0x000000010000781a */ /* 0x000fe40000000200 */
[--C-:B---3--:R-:W-:Y:S01]  /*0710*/  SHF.R.U32.HI R10, RZ, 0x4, R124.reuse ;  /* 0x00000004ff0a7819 */ /* 0x108fe2000001167c */
[----:B------:R3:W5:Y:S01]  /*0720*/  LDG.E.U16 R7, desc[UR28][R6.64] ;  /* 0x0000001c06077981 */ /* 0x000762000c1e1500 */
[----:B----4-:R-:W-:Y:S01]  /*0730*/  LOP3.LUT R5, R0, 0x90, RZ, 0xc0, !PT ;  /* 0x0000009000057812 */ /* 0x010fe200078ec0ff */
[----:B0-----:R-:W-:Y:S01]  /*0740*/  IMAD R4, R2, UR4, RZ ;  /* 0x0000000402047c24 */ /* 0x001fe2000f8e02ff */
[----:B------:R-:W-:Y:S02]  /*0750*/  SHF.R.U32.HI R2, RZ, 0x5, R124 ;  /* 0x00000005ff027819 */ /* 0x000fe4000001167c */
[----:B------:R-:W-:-:S02]  /*0760*/  LOP3.LUT R8, R124, 0x40, RZ, 0xc0, !PT ;  /* 0x000000407c087812 */ /* 0x000fc400078ec0ff */
[----:B------:R-:W-:Y:S02]  /*0770*/  LOP3.LUT R15, R5, 0x7e, R18, 0x78, !PT ;  /* 0x0000007e050f7812 */ /* 0x000fe400078e7812 */
[----:B---3--:R-:W-:Y:S02]  /*0780*/  SGXT.U32 R6, R10, 0x4 ;  /* 0x000000040a06781a */ /* 0x008fe40000000000 */
[----:B------:R-:W-:Y:S02]  /*0790*/  SHF.L.U32 R0, R4, 0x1, RZ ;  /* 0x0000000104007819 */ /* 0x000fe400000006ff */
[----:B------:R-:W-:Y:S02]  /*07a0*/  SHF.L.U32 R5, R72, 0x1, RZ ;  /* 0x0000000148057819 */ /* 0x000fe400000006ff */
[----:B------:R-:W-:Y:S02]  /*07b0*/  R2UR UR23, R2 ;  /* 0x00000000021772ca */ /* 0x000fe400000e0000 */
[----:B------:R-:W-:Y:S01]  /*07c0*/  LEA R2, R8, R15, 0x5 ;  /* 0x0000000f08027211 */ /* 0x000fe200078e28ff */
[----:B------:R-:W-:Y:S01]  /*07d0*/  IMAD R8, R6, R73, RZ ;  /* 0x0000004906087224 */ /* 0x000fe200078e02ff */
[----:B-1----:R-:W-:Y:S01]  /*07e0*/  IADD3 R103, P1, P2, R0, R20, R5 ;  /* 0x0000001400677210 */ /* 0x002fe20007a3e005 */
[----:B------:R-:W-:Y:S01]  /*07f0*/  IMAD.HI R4, R4, 0x2, RZ ;  /* 0x0000000204047827 */ /* 0x000fe200078e02ff */
[----:B------:R-:W-:-:S03]  /*0800*/  LEA.HI R0, R124, 0x30, RZ, 0x1c ;  /* 0x000000307c007811 */ /* 0x000fc600078fe0ff */
[----:B------:R-:W-:Y:S01]  /*0810*/  IMAD.HI R72, R72, 0x2, RZ ;  /* 0x0000000248487827 */ /* 0x000fe200078e02ff */
[C---:B------:R-:W-:Y:S02]  /*0820*/  LEA R10, R73.reuse, R8, 0x4 ;  /* 0x00000008490a7211 */ /* 0x040fe400078e20ff */
[----:B------:R-:W-:Y:S02]  /*0830*/  LEA.HI R6, R124, 0x70, RZ, 0x1c ;  /* 0x000000707c067811 */ /* 0x000fe400078fe0ff */
[----:B------:R-:W-:Y:S01]  /*0840*/  IADD3.X R15, PT, PT, R4, R21, R72, P1, P2 ;  /* 0x00000015040f7210 */ /* 0x000fe20000fe4448 */
[-C--:B------:R-:W-:Y:S01]  /*0850*/  IMAD R4, R0, R73.reuse, RZ ;  /* 0x0000004900047224 */ /* 0x080fe200078e02ff */
[C---:B------:R-:W-:Y:S01]  /*0860*/  LEA R0, R73.reuse, R10, 0x4 ;  /* 0x0000000a49007211 */ /* 0x040fe200078e20ff */
[----:B------:R-:W-:Y:S01]  /*0870*/  IMAD R5, R6, R73, RZ ;  /* 0x0000004906057224 */ /* 0x000fe200078e02ff */
[----:B------:R-:W-:Y:S02]  /*0880*/  LEA R114, P1, R8, R103, 0x1 ;  /* 0x0000006708727211 */ /* 0x000fe400078208ff */
[----:B------:R-:W-:-:S02]  /*0890*/  LEA R6, R73, R0, 0x5 ;  /* 0x0000000049067211 */ /* 0x000fc400078e28ff */
[----:B------:R-:W-:Y:S02]  /*08a0*/  LEA R108, P3, R4, R103, 0x1 ;  /* 0x00000067046c7211 */ /* 0x000fe400078608ff */
[----:B------:R-:W-:Y:S02]  /*08b0*/  LEA.HI.X.SX32 R115, R8, R15, 0x1, P1 ;  /* 0x0000000f08737211 */ /* 0x000fe400008f0eff */
[----:B------:R-:W-:Y:S02]  /*08c0*/  LEA R8, R73, R6, 0x4 ;  /* 0x0000000649087211 */ /* 0x000fe400078e20ff */
[-C--:B------:R-:W-:Y:S02]  /*08d0*/  LEA R112, P2, R10, R103.reuse, 0x1 ;  /* 0x000000670a707211 */ /* 0x080fe400078408ff */
[----:B------:R-:W-:Y:S02]  /*08e0*/  LEA R100, P4, R5, R103, 0x1 ;  /* 0x0000006705647211 */ /* 0x000fe400078808ff */
[----:B------:R-:W-:-:S02]  /*08f0*/  LEA.HI.X.SX32 R109, R4, R15, 0x1, P3 ;  /* 0x0000000f046d7211 */ /* 0x000fc400018f0eff */
[----:B------:R-:W-:Y:S02]  /*0900*/  LEA R4, R73, R8, 0x4 ;  /* 0x0000000849047211 */ /* 0x000fe400078e20ff */
[-C--:B------:R-:W-:Y:S02]  /*0910*/  LEA.HI.X.SX32 R113, R10, R15.reuse, 0x1, P2 ;  /* 0x0000000f0a717211 */ /* 0x080fe400010f0eff */
[----:B------:R-:W-:Y:S02]  /*0920*/  LEA.HI.X.SX32 R101, R5, R15, 0x1, P4 ;  /* 0x0000000f05657211 */ /* 0x000fe400020f0eff */
[-C--:B------:R-:W-:Y:S02]  /*0930*/  LEA R110, P1, R0, R103.reuse, 0x1 ;  /* 0x00000067006e7211 */ /* 0x080fe400078208ff */
[-C--:B------:R-:W-:Y:S02]  /*0940*/  LEA R106, P2, R6, R103.reuse, 0x1 ;  /* 0x00000067066a7211 */ /* 0x080fe400078408ff */
[----:B------:R-:W-:-:S02]  /*0950*/  LEA R104, P3, R8, R103, 0x1 ;  /* 0x0000006708687211 */ /* 0x000fc400078608ff */
[----:B------:R-:W-:Y:S02]  /*0960*/  LEA R102, P4, R4, R103, 0x1 ;  /* 0x0000006704667211 */ /* 0x000fe400078808ff */
[----:B--2---:R-:W-:Y:S02]  /*0970*/  R2UR UR11, R22 ;  /* 0x00000000160b72ca */ /* 0x004fe400000e0000 */
[-C--:B------:R-:W-:Y:S02]  /*0980*/  LEA.HI.X.SX32 R111, R0, R15.reuse, 0x1, P1 ;  /* 0x0000000f006f7211 */ /* 0x080fe400008f0eff */
[-C--:B------:R-:W-:Y:S02]  /*0990*/  LEA.HI.X.SX32 R107, R6, R15.reuse, 0x1, P2 ;  /* 0x0000000f066b7211 */ /* 0x080fe400010f0eff */
[-C--:B------:R-:W-:Y:S02]  /*09a0*/  LEA.HI.X.SX32 R105, R8, R15.reuse, 0x1, P3 ;  /* 0x0000000f08697211 */ /* 0x080fe400018f0eff */
[----:B------:R-:W-:-:S02]  /*09b0*/  LEA.HI.X.SX32 R103, R4, R15, 0x1, P4 ;  /* 0x0000000f04677211 */ /* 0x000fc400020f0eff */
[----:B------:R-:W-:Y:S01]  /*09c0*/  LOP3.LUT R122, R2, 0x20, RZ, 0x3c, !PT ;  /* 0x00000020027a7812 */ /* 0x000fe200078e3cff */
[----:B------:R-:W-:Y:S06]  /*09d0*/  @P0 BRA `(.L_x_5) ;  /* 0x0000000000180947 */ /* 0x000fec0003800000 */
[----:B------:R-:W-:Y:S01]  /*09e0*/  ELECT P1, URZ, PT ;  /* 0x0000000000ff782f */ /* 0x000fe20003820000 */
[----:B------:R-:W-:Y:S01]  /*09f0*/  HFMA2 R0, -RZ, RZ, 0, 5.9604644775390625e-08 ;  /* 0x00000001ff007431 */ /* 0x000fe200000001ff */
[----:B------:R-:W-:Y:S01]  /*0a00*/  UMOV UR4, 0x40 ;  /* 0x0000004000047882 */ /* 0x000fe20000000000 */
[----:B------:R-:W-:Y:S01]  /*0a10*/  UVIRTCOUNT.DEALLOC.SMPOOL 0x80 ;  /* 0x000000800000784c */ /* 0x000fe20000000000 */
[----:B------:R-:W-:-:S09]  /*0a20*/  ULEA UR4, UR6, UR4, 0x18 ;  /* 0x0000000406047291 */ /* 0x000fd2000f8ec0ff */
[----:B------:R0:W-:Y:S03]  /*0a30*/  @P1 STS.U8 [UR4], R0 ;  /* 0x00000000ff001988 */ /* 0x0001e60008000004 */
.L_x_5:
[----:B------:R-:W-:Y:S01]  /*0a40*/  USHF.L.U32 UR4, UR23, 0x15, URZ ;  /* 0x0000001517047899 */ /* 0x000fe200080006ff */
[C---:B------:R-:W-:Y:S01]  /*0a50*/  LOP3.LUT R121, R2.reuse, 0x40, RZ, 0x3c, !PT ;  /* 0x0000004002797812 */ /* 0x040fe200078e3cff */
[----:B------:R-:W-:Y:S01]  /*0a60*/  ULOP3.LUT UR18, UR23, 0x4, URZ, 0xc0, !UPT ;  /* 0x0000000417127892 */ /* 0x000fe2000f8ec0ff */
[----:B------:R-:W-:Y:S01]  /*0a70*/  LOP3.LUT R120, R2, 0x60, RZ, 0x3c, !PT ;  /* 0x0000006002787812 */ /* 0x000fe200078e3cff */
[----:B------:R-:W-:Y:S01]  /*0a80*/  ULOP3.LUT UR7, UR4, 0x600000, URZ, 0xc0, !UPT ;  /* 0x0060000004077892 */ /* 0x000fe2000f8ec0ff */
[----:B------:R-:W-:Y:S01]  /*0a90*/  LOP3.LUT P1, RZ, R124, 0xff, RZ, 0xc0, !PT ;  /* 0x000000ff7cff7812 */ /* 0x000fe2000782c0ff */
[----:B-----5:R1:W-:Y:S01]  /*0aa0*/  STS.U16 [R2+UR12], R17 ;  /* 0x0000001102007988 */ /* 0x0203e2000800040c */
[----:B------:R-:W-:Y:S01]  /*0ab0*/  UMOV UR5, 0x1 ;  /* 0x0000000100057882 */ /* 0x000fe20000000000 */
[----:B------:R-:W-:Y:S01]  /*0ac0*/  UIADD3 UR13, UPT, UPT, UR11, UR7, URZ ;  /* 0x000000070b0d7290 */ /* 0x000fe2000fffe0ff */
[----:B------:R-:W-:Y:S01]  /*0ad0*/  PRMT R5, RZ, 0x7610, R5 ;  /* 0x00007610ff057816 */ /* 0x000fe20000000005 */
[----:B------:R2:W-:Y:S01]  /*0ae0*/  STS.U16 [R2+UR12+0x400], R13 ;  /* 0x0004000d02007988 */ /* 0x0005e2000800040c */
[----:B------:R-:W-:Y:S01]  /*0af0*/  UIADD3 UR15, UPT, UPT, UR12, 0x4000, URZ ;  /* 0x000040000c0f7890 */ /* 0x000fe2000fffe0ff */
[----:B------:R-:W-:Y:S01]  /*0b00*/  PRMT R15, RZ, 0x7610, R15 ;  /* 0x00007610ff0f7816 */ /* 0x000fe2000000000f */
[----:B------:R-:W-:Y:S01]  /*0b10*/  ULEA UR13, UR18, UR13, 0x1 ;  /* 0x0000000d120d7291 */ /* 0x000fe2000f8e08ff */
[----:B------:R3:W-:Y:S01]  /*0b20*/  STS.U16 [R122+UR12+0x100], R19 ;  /* 0x000100137a007988 */ /* 0x0007e2000800040c */
[----:B------:R-:W4:Y:S01]  /*0b30*/  LDCU UR19, c[0x0][0x3f0] ;  /* 0x00007e00ff1377ac */ /* 0x000f220008000800 */
[----:B-1----:R-:W-:-:S02]  /*0b40*/  PRMT R17, RZ, 0x7610, R17 ;  /* 0x00007610ff117816 */ /* 0x002fc40000000011 */
[----:B------:R1:W-:Y:S01]  /*0b50*/  STS.U16 [R122+UR12+0x500], R9 ;  /* 0x000500097a007988 */ /* 0x0003e2000800040c */
[----:B------:R-:W-:Y:S01]  /*0b60*/  VOTEU.ALL UP0, P1 ;  /* 0x0000000000ff7886 */ /* 0x000fe20000800000 */
[----:B------:R-:W-:Y:S01]  /*0b70*/  VOTEU.ALL UP1, P1 ;  /* 0x0000000000ff7886 */ /* 0x000fe20000820000 */
[----:B--2---:R-:W-:Y:S01]  /*0b80*/  PRMT R13, RZ, 0x7610, R13 ;  /* 0x00007610ff0d7816 */ /* 0x004fe2000000000d */
[----:B------:R-:W-:Y:S02]  /*0b90*/  STS.U16 [R121+UR12+0x200], R16 ;  /* 0x0002001079007988 */ /* 0x000fe4000800040c */
[----:B------:R-:W-:-:S04]  /*0ba0*/  @!UP0 UIADD3 UR8, UPT, UPT, -UR5, 0x100000, URZ ;  /* 0x0010000005088890 */ /* 0x000fc8000fffe1ff */
[----:B------:R-:W-:Y:S02]  /*0bb0*/  @!UP0 USHF.L.U32 UR9, UR8, 0xb, URZ ;  /* 0x0000000b08098899 */ /* 0x000fe400080006ff */
[----:B------:R-:W-:Y:S01]  /*0bc0*/  @!UP0 USHF.L.U32 UR8, UR8, 0x1, URZ ;  /* 0x0000000108088899 */ /* 0x000fe200080006ff */
[----:B------:R-:W-:Y:S01]  /*0bd0*/  STS.U16 [R121+UR12+0x600], R14 ;  /* 0x0006000e79007988 */ /* 0x000fe2000800040c */
[----:B---3--:R-:W-:Y:S02]  /*0be0*/  PRMT R19, RZ, 0x7610, R19 ;  /* 0x00007610ff137816 */ /* 0x008fe40000000013 */
[----:B-1----:R-:W-:Y:S01]  /*0bf0*/  PRMT R9, RZ, 0x7610, R9 ;  /* 0x00007610ff097816 */ /* 0x002fe20000000009 */
[----:B------:R1:W-:Y:S01]  /*0c00*/  STS.U16 [R120+UR12+0x300], R11 ;  /* 0x0003000b78007988 */ /* 0x0003e2000800040c */
[----:B----4-:R-:W-:-:S03]  /*0c10*/  ISETP.LT.AND P2, PT, RZ, UR19, PT ;  /* 0x00000013ff007c0c */ /* 0x010fc6000bf41270 */
[----:B------:R2:W-:Y:S01]  /*0c20*/  STS.U16 [R120+UR12+0x700], R7 ;  /* 0x0007000778007988 */ /* 0x0005e2000800040c */
[----:B------:R-:W-:Y:S01]  /*0c30*/  STTM.x8 tmem[UR13], RZ ;  /* 0x000000ff000079ed */ /* 0x000fe200081c000d */
[----:B------:R-:W3:Y:S02]  /*0c40*/  FENCE.VIEW.ASYNC.T ;  /* 0x00000000000073c6 */ /* 0x000ee40000000200 */
[----:B---3--:R-:W-:Y:S01]  /*0c50*/  BAR.SYNC.DEFER_BLOCKING 0x0 ;  /* 0x0000000000007b1d */ /* 0x008fe20000010000 */
[----:B-1----:R-:W-:Y:S02]  /*0c60*/  PRMT R11, RZ, 0x7610, R11 ;  /* 0x00007610ff0b7816 */ /* 0x002fe4000000000b */
[----:B--2---:R-:W-:-:S03]  /*0c70*/  PRMT R7, RZ, 0x7610, R7 ;  /* 0x00007610ff077816 */ /* 0x004fc60000000007 */
[----:B------:R-:W1:Y:S02]  /*0c80*/  FENCE.VIEW.ASYNC.S ;  /* 0x00000000000073c6 */ /* 0x000e640000000000 */
[----:B-1----:R1:W2:Y:S02]  /*0c90*/  @!UP1 SYNCS.EXCH.64 URZ, [UR15], UR8 ;  /* 0x000000080fff95b2 */ /* 0x0022a40008000100 */
[----:B--2---:R-:W-:Y:S06]  /*0ca0*/  BAR.SYNC.DEFER_BLOCKING 0x0 ;  /* 0x0000000000007b1d */ /* 0x004fec0000010000 */
[----:B------:R-:W2:Y:S04]  /*0cb0*/  @P2 LDG.E.U16 R5, desc[UR28][R114.64] ;  /* 0x0000001c72052981 */ /* 0x000ea8000c1e1500 */
[----:B------:R-:W3:Y:S04]  /*0cc0*/  @P2 LDG.E.U16 R9, desc[UR28][R112.64] ;  /* 0x0000001c70092981 */ /* 0x000ee8000c1e1500 */
[----:B------:R-:W4:Y:S04]  /*0cd0*/  @P2 LDG.E.U16 R13, desc[UR28][R110.64] ;  /* 0x0000001c6e0d2981 */ /* 0x000f28000c1e1500 */
[----:B------:R-:W4:Y:S04]  /*0ce0*/  @P2 LDG.E.U16 R15, desc[UR28][R108.64] ;  /* 0x0000001c6c0f2981 */ /* 0x000f28000c1e1500 */
[----:B------:R-:W4:Y:S04]  /*0cf0*/  @P2 LDG.E.U16 R7, desc[UR28][R106.64] ;  /* 0x0000001c6a072981 */ /* 0x000f28000c1e1500 */
[----:B------:R-:W4:Y:S04]  /*0d00*/  @P2 LDG.E.U16 R11, desc[UR28][R104.64] ;  /* 0x0000001c680b2981 */ /* 0x000f28000c1e1500 */
[----:B------:R-:W4:Y:S04]  /*0d10*/  @P2 LDG.E.U16 R17, desc[UR28][R102.64] ;  /* 0x0000001c66112981 */ /* 0x000f28000c1e1500 */
[----:B------:R-:W4:Y:S01]  /*0d20*/  @P2 LDG.E.U16 R19, desc[UR28][R100.64] ;  /* 0x0000001c64132981 */ /* 0x000f22000c1e1500 */
[----:B0-----:R-:W-:Y:S01]  /*0d30*/  SHF.R.S32.HI R0, RZ, 0x6, R124 ;  /* 0x00000006ff007819 */ /* 0x001fe2000001147c */
[----:B------:R-:W-:Y:S01]  /*0d40*/  VOTEU.ALL UP1, P1 ;  /* 0x0000000000ff7886 */ /* 0x000fe20000820000 */
[----:B-1----:R-:W-:-:S04]  /*0d50*/  @!UP0 UIADD3 UR8, UPT, UPT, -UR5, 0x100000, URZ ;  /* 0x0010000005088890 */ /* 0x002fc8000fffe1ff */
[----:B------:R-:W-:Y:S02]  /*0d60*/  @!UP0 USHF.L.U32 UR9, UR8, 0xb, URZ ;  /* 0x0000000b08098899 */ /* 0x000fe400080006ff */
[----:B------:R-:W-:Y:S02]  /*0d70*/  @!UP0 USHF.L.U32 UR8, UR8, 0x1, URZ ;  /* 0x0000000108088899 */ /* 0x000fe400080006ff */
[----:B------:R-:W-:Y:S01]  /*0d80*/  UIADD3 UR30, UPT, UPT, UR11, 0x10, URZ ;  /* 0x000000100b1e7890 */ /* 0x000fe2000fffe0ff */
[----:B------:R-:W-:Y:S01]  /*0d90*/  SGXT R0, R0, 0x1 ;  /* 0x000000010000781a */ /* 0x000fe20000000200 */
[----:B------:R-:W-:Y:S02]  /*0da0*/  UIADD3 UR6, UPT, UPT, UR12, 0x2000, URZ ;  /* 0x000020000c067890 */ /* 0x000fe4000fffe0ff */
[----:B------:R-:W-:-:S04]  /*0db0*/  @!UP0 UIADD3 UR4, UPT, UPT, -UR5, 0x100000, URZ ;  /* 0x0010000005048890 */ /* 0x000fc8000fffe1ff */
[----:B------:R-:W-:Y:S02]  /*0dc0*/  @!UP0 USHF.L.U32 UR5, UR4, 0xb, URZ ;  /* 0x0000000b04058899 */ /* 0x000fe400080006ff */
[----:B------:R-:W-:Y:S02]  /*0dd0*/  @!UP0 USHF.L.U32 UR4, UR4, 0x1, URZ ;  /* 0x0000000104048899 */ /* 0x000fe400080006ff */
[----:B------:R-:W-:Y:S01]  /*0de0*/  UIADD3 UR14, UPT, UPT, UR7, UR30, URZ ;  /* 0x0000001e070e7290 */ /* 0x000fe2000fffe0ff */
[----:B------:R-:W-:Y:S02]  /*0df0*/  LOP3.LUT R21, R0, 0x90, RZ, 0xc0, !PT ;  /* 0x0000009000157812 */ /* 0x000fe400078ec0ff */
[----:B------:R-:W-:Y:S01]  /*0e00*/  ISETP.EQ.U32.AND P3, PT, RZ, UR23, P2 ;  /* 0x00000017ff007c0c */ /* 0x000fe20009762070 */
[----:B------:R-:W-:Y:S01]  /*0e10*/  ULEA UR14, UR18, UR14, 0x12 ;  /* 0x0000000e120e7291 */ /* 0x000fe2000f8e90ff */
[----:B------:R-:W-:Y:S01]  /*0e20*/  LOP3.LUT R0, R21, 0x17e, R18, 0x78, !PT ;  /* 0x0000017e15007812 */ /* 0x000fe200078e7812 */
[----:B------:R0:W1:Y:S01]  /*0e30*/  @!UP1 SYNCS.EXCH.64 URZ, [UR12+0x4008], UR8 ;  /* 0x004008080cff95b2 */ /* 0x0000620008000100 */
[----:B------:R-:W-:-:S03]  /*0e40*/  VOTEU.ALL UP1, P1 ;  /* 0x0000000000ff7886 */ /* 0x000fc60000820000 */
[----:B--2---:R0:W-:Y:S04]  /*0e50*/  STS.U16 [R0+UR12+0x1000], R5 ;  /* 0x0010000500007988 */ /* 0x0041e8000800040c */
[----:B---3--:R0:W-:Y:S04]  /*0e60*/  STS.U16 [R0+UR12+0x1200], R9 ;  /* 0x0012000900007988 */ /* 0x0081e8000800040c */
[----:B----4-:R0:W-:Y:S04]  /*0e70*/  STS.U16 [R0+UR12+0x1400], R13 ;  /* 0x0014000d00007988 */ /* 0x0101e8000800040c */
[----:B------:R0:W-:Y:S04]  /*0e80*/  STS.U16 [R0+UR12+0x1600], R15 ;  /* 0x0016000f00007988 */ /* 0x0001e8000800040c */
[----:B------:R0:W-:Y:S04]  /*0e90*/  STS.U16 [R0+UR12+0x1800], R7 ;  /* 0x0018000700007988 */ /* 0x0001e8000800040c */
[----:B------:R0:W-:Y:S04]  /*0ea0*/  STS.U16 [R0+UR12+0x1a00], R11 ;  /* 0x001a000b00007988 */ /* 0x0001e8000800040c */
[----:B------:R0:W-:Y:S04]  /*0eb0*/  STS.U16 [R0+UR12+0x1c00], R17 ;  /* 0x001c001100007988 */ /* 0x0001e8000800040c */
[----:B------:R0:W-:Y:S01]  /*0ec0*/  STS.U16 [R0+UR12+0x1e00], R19 ;  /* 0x001e001300007988 */ /* 0x0001e2000800040c */
[----:B-1----:R1:W-:Y:S06]  /*0ed0*/  MEMBAR.ALL.CTA ;  /* 0x0000000000007992 */ /* 0x0023ec0000008000 */
[----:B-1----:R-:W-:Y:S04]  /*0ee0*/  FENCE.VIEW.ASYNC.S ;  /* 0x00000000000073c6 */ /* 0x002fe80000000000 */
[----:B------:R-:W1:Y:S02]  /*0ef0*/  FENCE.VIEW.ASYNC.S ;  /* 0x00000000000073c6 */ /* 0x000e640000000000 */
[----:B-1----:R0:W1:Y:S02]  /*0f00*/  @!UP1 SYNCS.EXCH.64 URZ, [UR12+0x2000], UR4 ;  /* 0x002000040cff95b2 */ /* 0x0020640008000100 */
[----:B-1----:R-:W-:Y:S06]  /*0f10*/  BAR.SYNC.DEFER_BLOCKING 0x0 ;  /* 0x0000000000007b1d */ /* 0x002fec0000010000 */
[----:B0-----:R-:W-:Y:S05]  /*0f20*/  @!P3 BRA `(.L_x_6) ;  /* 0x000000000040b947 */ /* 0x001fea0003800000 */
[----:B------:R-:W-:Y:S02]  /*0f30*/  USHF.R.U32.HI UR8, URZ, 0x4, UR12 ;  /* 0x00000004ff087899 */ /* 0x000fe4000801160c */
[----:B------:R-:W-:Y:S02]  /*0f40*/  UIADD3 UR4, UPT, UPT, UR12, 0x1000, URZ ;  /* 0x000010000c047890 */ /* 0x000fe4000fffe0ff */
[----:B------:R-:W-:Y:S02]  /*0f50*/  USGXT.U32 UR8, UR8, 0xe ;  /* 0x0000000e0808789a */ /* 0x000fe40008000000 */
[----:B------:R-:W-:Y:S02]  /*0f60*/  USHF.R.U32.HI UR4, URZ, 0x4, UR4 ;  /* 0x00000004ff047899 */ /* 0x000fe40008011604 */
[----:B------:R-:W-:Y:S02]  /*0f70*/  ULOP3.LUT UR8, UR8, 0x800000, URZ, 0xfc, !UPT ;  /* 0x0080000008087892 */ /* 0x000fe4000f8efcff */
[----:B------:R-:W-:Y:S01]  /*0f80*/  USGXT.U32 UR16, UR4, 0xe ;  /* 0x0000000e0410789a */ /* 0x000fe20008000000 */
[----:B------:R-:W-:-:S02]  /*0f90*/  UMOV UR5, URZ ;  /* 0x000000ff00057c82 */ /* 0x000fc40008000000 */
[----:B------:R-:W-:Y:S01]  /*0fa0*/  UMOV UR4, UR6 ;  /* 0x0000000600047c82 */ /* 0x000fe20008000000 */
[----:B------:R-:W-:Y:S01]  /*0fb0*/  UMOV UR20, 0x0 ;  /* 0x0000000000147882 */ /* 0x000fe20000000000 */
[----:B------:R-:W-:Y:S01]  /*0fc0*/  UMOV UR21, 0x8208490 ;  /* 0x0820849000157882 */ /* 0x000fe20000000000 */
[----:B------:R-:W-:Y:S01]  /*0fd0*/  UMOV UR9, 0x40004040 ;  /* 0x4000404000097882 */ /* 0x000fe20000000000 */
[----:B------:R-:W-:Y:S01]  /*0fe0*/  UMOV UR17, 0xc0004010 ;  /* 0xc000401000117882 */ /* 0x000fe20000000000 */
[----:B------:R-:W-:Y:S01]  /*0ff0*/  UMOV UR4, UR4 ;  /* 0x0000000400047c82 */ /* 0x000fe20008000000 */
[----:B------:R0:W-:Y:S01]  /*1000*/  UTCHMMA gdesc[UR8], gdesc[UR16], tmem[UR30], tmem[UR20], idesc[UR21], !UPT ;  /* 0x00ff1410080075ea */ /* 0x0001e2000f80001e */
[----:B------:R0:W-:Y:S01]  /*1010*/  UTCBAR [UR4], URZ ;  /* 0x000000ff040073e9 */ /* 0x0001e200080000ff */
[----:B------:R-:W-:Y:S02]  /*1020*/  NOP ;  /* 0x0000000000007918 */ /* 0x000fe40000000000 */
.L_x_6:
[----:B------:R-:W-:Y:S05]  /*1030*/  @!P2 BRA `(.L_x_7) ;  /* 0x000000000008a947 */ /* 0x000fea0003800000 */
[----:B------:R-:W1:Y:S02]  /*1040*/  SYNCS.PHASECHK.TRANS64.TRYWAIT P4, [UR12+0x2000], RZ ;  /* 0x002000ffff0075a7 */ /* 0x000e64000808110c */
[----:B-1----:R-:W-:Y:S05]  /*1050*/  @!P4 BRA `(.L_x_8) ;  /* 0x0000005000b0c947 */ /* 0x002fea0003800000 */
.L_x_7:
[----:B------:R-:W-:Y:S01]  /*1060*/  BAR.SYNC.DEFER_BLOCKING 0x0 ;  /* 0x0000000000007b1d */ /* 0x000fe20000010000 */
[--C-:B------:R-:W-:Y:S02]  /*1070*/  SHF.R.U32.HI R74, RZ, 0x2, R124.reuse ;  /* 0x00000002ff4a7819 */ /* 0x100fe4000001167c */
[--C-:B------:R-:W-:Y:S02]  /*1080*/  SHF.R.U32.HI R82, RZ, 0x1, R124.reuse ;  /* 0x00000001ff527819 */ /* 0x100fe4000001167c */
[----:B------:R-:W-:Y:S01]  /*1090*/  LOP3.LUT R77, R74, 0x38, RZ, 0xc0, !PT ;  /* 0x000000384a4d7812 */ /* 0x000fe200078ec0ff */
[----:B0-----:R-:W0:Y:S01]  /*10a0*/  LDCU UR17, c[0x0][0x3a8] ;  /* 0x00007500ff1177ac */ /* 0x001e220008000800 */
[----:B------:R-:W-:Y:S01]  /*10b0*/  LDTM.16dp32bit_t0_t15.x64 R4, tmem[UR14] ;  /* 0x0000000e000479ee */ /* 0x000fe20008b00000 */
[----:B------:R-:W0:Y:S01]  /*10c0*/  LDTM.16dp32bit_t16_t31.x64 R4, tmem[UR14+0x40] ;  /* 0x0000400e000479ee */ /* 0x000e220008b20000 */
[----:B------:R-:W-:Y:S01]  /*10d0*/  LOP3.LUT R77, R77, 0x1f, R124, 0xf8, !PT ;  /* 0x0000001f4d4d7812 */ /* 0x000fe200078ef87c */
[----:B------:R-:W1:Y:S03]  /*10e0*/  LDCU.64 UR8, c[0x0][0x3d0] ;  /* 0x00007a00ff0877ac */ /* 0x000e660008000a00 */
[----:B------:R-:W-:Y:S01]  /*10f0*/  SHF.L.U32 R117, R77, 0x4, RZ ;  /* 0x000000044d757819 */ /* 0x000fe200000006ff */
[----:B------:R-:W2:Y:S01]  /*1100*/  @!P1 SYNCS.CCTL.IV [UR12+0x2000] ;  /* 0x00200000ff0099b1 */ /* 0x000ea2000800000c */
[----:B------:R-:W-:Y:S01]  /*1110*/  NOP ;  /* 0x0000000000007918 */ /* 0x000fe20000000000 */
[----:B-1----:R-:W-:Y:S01]  /*1120*/  UIMAD UR8, UR10, UR8, URZ ;  /* 0x000000080a0872a4 */ /* 0x002fe2000f8e02ff */
[----:B0-----:R-:W-:Y:S01]  /*1130*/  FMUL R68, R4, UR17 ;  /* 0x0000001104447c20 */ /* 0x001fe20008400000 */
[----:B------:R-:W-:Y:S01]  /*1140*/  FMUL R69, R5, UR17 ;  /* 0x0000001105457c20 */ /* 0x000fe20008400000 */
[----:B------:R-:W-:Y:S01]  /*1150*/  FMUL R70, R6, UR17 ;  /* 0x0000001106467c20 */ /* 0x000fe20008400000 */
[----:B------:R-:W-:Y:S01]  /*1160*/  FMUL R71, R7, UR17 ;  /* 0x0000001107477c20 */ /* 0x000fe20008400000 */
[----:B------:R-:W-:Y:S01]  /*1170*/  FMUL R72, R8, UR17 ;  /* 0x0000001108487c20 */ /* 0x000fe20008400000 */
[----:B------:R-:W-:-:S02]  /*1180*/  USHF.L.U32 UR16, UR8, 0x1, URZ ;  /* 0x0000000108107899 */ /* 0x000fc400080006ff */
[----:B------:R-:W-:Y:S01]  /*1190*/  FMNMX3 R70, R68, R69, R70, !PT ;  /* 0x0000004544467276 */ /* 0x000fe20007800046 */
[----:B------:R-:W-:Y:S01]  /*11a0*/  FMUL R68, R9, UR17 ;  /* 0x0000001109447c20 */ /* 0x000fe20008400000 */
[----:B------:R-:W-:Y:S01]  /*11b0*/  FMUL R69, R10, UR17 ;  /* 0x000000110a457c20 */ /* 0x000fe20008400000 */
[----:B------:R-:W-:Y:S01]  /*11c0*/  UIMAD.WIDE UR4, UR8, 0x2, URZ ;  /* 0x00000002080478a5 */ /* 0x000fe2000f8e02ff */
[----:B------:R-:W-:Y:S01]  /*11d0*/  FMNMX3 R72, R70, R71, R72, !PT ;  /* 0x0000004746487276 */ /* 0x000fe20007800048 */
[----:B------:R-:W-:Y:S01]  /*11e0*/  FMUL R70, R11, UR17 ;  /* 0x000000110b467c20 */ /* 0x000fe20008400000 */
[----:B------:R-:W-:Y:S02]  /*11f0*/  FMUL R71, R12, UR17 ;  /* 0x000000110c477c20 */ /* 0x000fe40008400000 */
[----:B------:R-:W-:Y:S01]  /*1200*/  FMNMX3 R72, R72, R68, R69, !PT ;  /* 0x0000004448487276 */ /* 0x000fe20007800045 */
[----:B------:R-:W-:Y:S01]  /*1210*/  FMUL R68, R13, UR17 ;  /* 0x000000110d447c20 */ /* 0x000fe20008400000 */
[----:B------:R-:W-:-:S02]  /*1220*/  FMUL R69, R14, UR17 ;  /* 0x000000110e457c20 */ /* 0x000fc40008400000 */
[----:B------:R-:W-:Y:S01]  /*1230*/  FMNMX3 R72, R72, R70, R71, !PT ;  /* 0x0000004648487276 */ /* 0x000fe20007800047 */
[----:B------:R-:W-:Y:S01]  /*1240*/  FMUL R70, R15, UR17 ;  /* 0x000000110f467c20 */ /* 0x000fe20008400000 */
[----:B------:R-:W-:Y:S02]  /*1250*/  FMUL R71, R16, UR17 ;  /* 0x0000001110477c20 */ /* 0x000fe40008400000 */
        /* <DEDUP_REMOVED lines=76> */
[----:B------:R-:W-:-:S03]  /*1720*/  FMUL R70, R67, UR17 ;  /* 0x0000001143467c20 */ /* 0x000fc60008400000 */
[----:B------:R-:W-:Y:S02]  /*1730*/  FMNMX3 R69, R71, R68, R69, !PT ;  /* 0x0000004447457276 */ /* 0x000fe40007800045 */
[----:B------:R-:W0:Y:S02]  /*1740*/  LDC R71, c[0x0][0x3d8] ;  /* 0x0000f600ff477b82 */ /* 0x000e240000000800 */
[----:B------:R-:W-:Y:S01]  /*1750*/  FMNMX R72, R70, R69, !PT ;  /* 0x0000004546487209 */ /* 0x000fe20007800000 */
[----:B------:R-:W-:-:S04]  /*1760*/  IMAD R70, R3, UR9, RZ ;  /* 0x0000000903467c24 */ /* 0x000fc8000f8e02ff */
[----:B------:R-:W1:Y:S01]  /*1770*/  SHFL.BFLY PT, R75, R72, 0x10, 0x1f ;  /* 0x0e001f00484b7f89 */ /* 0x000e6200000e0000 */
[----:B------:R-:W3:Y:S01]  /*1780*/  LDC.64 R68, c[0x0][0x390] ;  /* 0x0000e400ff447b82 */ /* 0x000ee20000000a00 */
[----:B0-----:R-:W-:-:S05]  /*1790*/  IMAD R76, R123, R71, RZ ;  /* 0x000000477b4c7224 */ /* 0x001fca00078e02ff */
[C---:B------:R-:W-:Y:S02]  /*17a0*/  LEA R78, R71.reuse, R76, 0x1 ;  /* 0x0000004c474e7211 */ /* 0x040fe400078e08ff */
[----:B-1----:R-:W-:Y:S02]  /*17b0*/  FMNMX3 R3, R72, -INF , R75, !PT ;  /* 0xff80000048037876 */ /* 0x002fe4000780004b */
[C---:B------:R-:W-:Y:S01]  /*17c0*/  SHF.L.U32 R75, R70.reuse, 0x1, RZ ;  /* 0x00000001464b7819 */ /* 0x040fe200000006ff */
[----:B------:R-:W-:Y:S01]  /*17d0*/  IMAD.HI R70, R70, 0x2, RZ ;  /* 0x0000000246467827 */ /* 0x000fe200078e02ff */
[----:B------:R-:W-:-:S03]  /*17e0*/  LEA R80, R71, R78, 0x1 ;  /* 0x0000004e47507211 */ /* 0x000fc600078e08ff */
[----:B------:R-:W-:Y:S01]  /*17f0*/  FADD R72, -R3, -INF ;  /* 0xff80000003487421 */ /* 0x000fe20000000100 */
[----:B---3--:R-:W-:Y:S02]  /*1800*/  IADD3 R68, P4, P5, R75, UR16, R68 ;  /* 0x000000104b447c10 */ /* 0x008fe4000fd9e044 */
[----:B------:R-:W-:Y:S01]  /*1810*/  LOP3.LUT R75, R117, 0x1b0, RZ, 0xc0, !PT ;  /* 0x000001b0754b7812 */ /* 0x000fe200078ec0ff */
[----:B------:R-:W-:Y:S01]  /*1820*/  FMUL R72, R72, 1.4426950216293334961 ;  /* 0x3fb8aa3b48487820 */ /* 0x000fe20000400000 */
[----:B------:R-:W-:Y:S02]  /*1830*/  LEA R74, R71, R80, 0x1 ;  /* 0x00000050474a7211 */ /* 0x000fe400078e08ff */
[----:B------:R-:W-:Y:S02]  /*1840*/  LOP3.LUT R82, R75, 0x40, R82, 0xf8, !PT ;  /* 0x000000404b527812 */ /* 0x000fe400078ef852 */
[----:B------:R-:W-:Y:S01]  /*1850*/  IADD3.X R69, PT, PT, R70, UR5, R69, P4, P5 ;  /* 0x0000000546457c10 */ /* 0x000fe2000a7ea445 */
[----:B------:R-:W2:Y:S01]  /*1860*/  MUFU.EX2 R72, R72 ;  /* 0x0000004800487308 */ /* 0x000ea20000000800 */
[----:B------:R-:W-:-:S02]  /*1870*/  IADD3 R118, PT, PT, R82, UR12, RZ ;  /* 0x0000000c52767c10 */ /* 0x000fc4000fffe0ff */
[----:B------:R-:W-:Y:S02]  /*1880*/  LEA R70, R71, R74, 0x1 ;  /* 0x0000004a47467211 */ /* 0x000fe400078e08ff */
[-C--:B------:R-:W-:Y:S01]  /*1890*/  LEA R98, P4, R76, R68.reuse, 0x1 ;  /* 0x000000444c627211 */ /* 0x080fe200078808ff */
[--C-:B------:R-:W-:Y:S01]  /*18a0*/  FFMA R4, R4, UR17, -R3.reuse ;  /* 0x0000001104047c23 */ /* 0x100fe20008000803 */
[-C--:B------:R-:W-:Y:S02]  /*18b0*/  LEA R88, P5, R70, R68.reuse, 0x1 ;  /* 0x0000004446587211 */ /* 0x080fe400078a08ff */
[-C--:B------:R-:W-:Y:S01]  /*18c0*/  LEA.HI.X.SX32 R99, R76, R69.reuse, 0x1, P4 ;  /* 0x000000454c637211 */ /* 0x080fe200020f0eff */
[----:B------:R-:W-:Y:S01]  /*18d0*/  FMUL R4, R4, 1.4426950216293334961 ;  /* 0x3fb8aa3b04047820 */ /* 0x000fe20000400000 */
[----:B------:R-:W-:Y:S02]  /*18e0*/  LEA R94, P4, R78, R68, 0x1 ;  /* 0x000000444e5e7211 */ /* 0x000fe400078808ff */
[----:B------:R-:W-:Y:S01]  /*18f0*/  LEA.HI.X.SX32 R89, R70, R69, 0x1, P5 ;  /* 0x0000004546597211 */ /* 0x000fe200028f0eff */
[----:B------:R-:W-:Y:S01]  /*1900*/  FFMA R5, R5, UR17, -R3 ;  /* 0x0000001105057c23 */ /* 0x000fe20008000803 */
[----:B------:R-:W-:Y:S01]  /*1910*/  PRMT R75, RZ, 0x7610, R75 ;  /* 0x00007610ff4b7816 */ /* 0x000fe2000000004b */
[----:B--2---:R-:W-:Y:S01]  /*1920*/  STSM.16.M88 [R118+0x1000], R72 ;  /* 0x0010004876007844 */ /* 0x004fe20000000000 */
[----:B------:R-:W-:Y:S01]  /*1930*/  BAR.SYNC.DEFER_BLOCKING 0x0 ;  /* 0x0000000000007b1d */ /* 0x000fe20000010000 */
[----:B------:R-:W-:-:S02]  /*1940*/  LEA R70, R71, R70, 0x1 ;  /* 0x0000004647467211 */ /* 0x000fc400078e08ff */
[-C--:B------:R-:W-:Y:S02]  /*1950*/  LEA.HI.X.SX32 R95, R78, R69.reuse, 0x1, P4 ;  /* 0x000000454e5f7211 */ /* 0x080fe400020f0eff */
[-C--:B------:R-:W-:Y:S01]  /*1960*/  LEA R86, P5, R70, R68.reuse, 0x1 ;  /* 0x0000004446567211 */ /* 0x080fe200078a08ff */
[----:B------:R0:W-:Y:S01]  /*1970*/  MUFU.EX2 R97, R4 ;  /* 0x0000000400617308 */ /* 0x0001e20000000800 */
[----:B------:R-:W-:Y:S01]  /*1980*/  LEA R90, P4, R80, R68, 0x1 ;  /* 0x00000044505a7211 */ /* 0x000fe200078808ff */
[----:B------:R-:W-:Y:S01]  /*1990*/  FMUL R5, R5, 1.4426950216293334961 ;  /* 0x3fb8aa3b05057820 */ /* 0x000fe20000400000 */
[-C--:B------:R-:W-:Y:S02]  /*19a0*/  LEA.HI.X.SX32 R87, R70, R69.reuse, 0x1, P5 ;  /* 0x0000004546577211 */ /* 0x080fe400028f0eff */
[----:B------:R-:W-:Y:S02]  /*19b0*/  LEA.HI.X.SX32 R91, R80, R69, 0x1, P4 ;  /* 0x00000045505b7211 */ /* 0x000fe400020f0eff */
[----:B0-----:R-:W-:Y:S01]  /*19c0*/  LEA R4, R71, R70, 0x1 ;  /* 0x0000004647047211 */ /* 0x001fe200078e08ff */
[----:B------:R0:W1:Y:S03]  /*19d0*/  MUFU.EX2 R96, R5 ;  /* 0x0000000500607308 */ /* 0x0000660000000800 */
[----:B------:R-:W-:-:S02]  /*19e0*/  LEA R70, P4, R4, R68, 0x1 ;  /* 0x0000004404467211 */ /* 0x000fc400078808ff */
[----:B------:R-:W-:Y:S02]  /*19f0*/  PRMT R77, RZ, 0x7610, R77 ;  /* 0x00007610ff4d7816 */ /* 0x000fe4000000004d */
[----:B------:R-:W-:Y:S01]  /*1a00*/  PRMT R79, RZ, 0x7610, R79 ;  /* 0x00007610ff4f7816 */ /* 0x000fe2000000004f */
[----:B------:R-:W2:Y:S01]  /*1a10*/  @P2 LDG.E.U16 R75, desc[UR28][R98.64] ;  /* 0x0000001c624b2981 */ /* 0x000ea2000c1e1500 */
[----:B0-----:R-:W-:Y:S02]  /*1a20*/  LEA R5, R71, R4, 0x1 ;  /* 0x0000000447057211 */ /* 0x001fe400078e08ff */
[----:B------:R-:W-:Y:S01]  /*1a30*/  PRMT R76, RZ, 0x7610, R76 ;  /* 0x00007610ff4c7816 */ /* 0x000fe2000000004c */
[----:B------:R-:W3:Y:S01]  /*1a40*/  @P2 LDG.E.U16 R77, desc[UR28][R88.64] ;  /* 0x0000001c584d2981 */ /* 0x000ee2000c1e1500 */
[----:B------:R-:W-:Y:S02]  /*1a50*/  LEA.HI.X.SX32 R71, R4, R69, 0x1, P4 ;  /* 0x0000004504477211 */ /* 0x000fe400020f0eff */
[----:B------:R-:W-:Y:S01]  /*1a60*/  PRMT R4, RZ, 0x7610, R4 ;  /* 0x00007610ff047816 */ /* 0x000fe20000000004 */
[----:B------:R-:W4:Y:S01]  /*1a70*/  @P2 LDG.E.U16 R79, desc[UR28][R94.64] ;  /* 0x0000001c5e4f2981 */ /* 0x000f22000c1e1500 */
[----:B------:R-:W-:Y:S01]  /*1a80*/  FFMA R6, R6, UR17, -R3 ;  /* 0x0000001106067c23 */ /* 0x000fe20008000803 */
[----:B------:R-:W-:-:S02]  /*1a90*/  PRMT R78, RZ, 0x7610, R78 ;  /* 0x00007610ff4e7816 */ /* 0x000fc4000000004e */
[----:B------:R-:W5:Y:S04]  /*1aa0*/  @P2 LDG.E.U16 R76, desc[UR28][R86.64] ;  /* 0x0000001c564c2981 */ /* 0x000f68000c1e1500 */
[----:B------:R-:W2:Y:S01]  /*1ab0*/  @P2 LDG.E.U16 R4, desc[UR28][R70.64] ;  /* 0x0000001c46042981 */ /* 0x000ea2000c1e1500 */
[-C--:B------:R-:W-:Y:S01]  /*1ac0*/  LEA R84, P4, R74, R68.reuse, 0x1 ;  /* 0x000000444a547211 */ /* 0x080fe200078808ff */
[----:B------:R-:W-:Y:S01]  /*1ad0*/  FMUL R6, R6, 1.4426950216293334961 ;  /* 0x3fb8aa3b06067820 */ /* 0x000fe20000400000 */
[C---:B------:R-:W-:Y:S01]  /*1ae0*/  LEA R68, P5, R5.reuse, R68, 0x1 ;  /* 0x0000004405447211 */ /* 0x040fe200078a08ff */
[----:B------:R-:W2:Y:S01]  /*1af0*/  @P2 LDG.E.U16 R78, desc[UR28][R90.64] ;  /* 0x0000001c5a4e2981 */ /* 0x000ea2000c1e1500 */
[-C--:B------:R-:W-:Y:S01]  /*1b00*/  LEA.HI.X.SX32 R85, R74, R69.reuse, 0x1, P4 ;  /* 0x000000454a557211 */ /* 0x080fe200020f0eff */
[----:B------:R0:W1:Y:S01]  /*1b10*/  MUFU.EX2 R93, R6 ;  /* 0x00000006005d7308 */ /* 0x0000620000000800 */
[----:B------:R-:W-:Y:S01]  /*1b20*/  LEA.HI.X.SX32 R69, R5, R69, 0x1, P5 ;  /* 0x0000004505457211 */ /* 0x000fe200028f0eff */
[----:B------:R-:W-:Y:S01]  /*1b30*/  FFMA R7, R7, UR17, -R3 ;  /* 0x0000001107077c23 */ /* 0x000fe20008000803 */
[----:B------:R-:W-:Y:S01]  /*1b40*/  PRMT R5, RZ, 0x7610, R5 ;  /* 0x00007610ff057816 */ /* 0x000fe20000000005 */
[--C-:B------:R-:W-:Y:S01]  /*1b50*/  FFMA R11, R11, UR17, -R3.reuse ;  /* 0x000000110b0b7c23 */ /* 0x100fe20008000803 */
[--C-:B------:R-:W-:Y:S01]  /*1b60*/  FFMA R8, R8, UR17, -R3.reuse ;  /* 0x0000001108087c23 */ /* 0x100fe20008000803 */
[----:B------:R-:W-:Y:S01]  /*1b70*/  FMUL R7, R7, 1.4426950216293334961 ;  /* 0x3fb8aa3b07077820 */ /* 0x000fe20000400000 */
[--C-:B------:R-:W-:Y:S01]  /*1b80*/  FFMA R10, R10, UR17, -R3.reuse ;  /* 0x000000110a0a7c23 */ /* 0x100fe20008000803 */
[----:B------:R-:W-:Y:S01]  /*1b90*/  FMUL R11, R11, 1.4426950216293334961 ;  /* 0x3fb8aa3b0b0b7820 */ /* 0x000fe20000400000 */
[----:B0-----:R-:W-:Y:S01]  /*1ba0*/  PRMT R6, RZ, 0x7610, R6 ;  /* 0x00007610ff067816 */ /* 0x001fe20000000006 */
[----:B------:R-:W2:Y:S01]  /*1bb0*/  @P2 LDG.E.U16 R5, desc[UR28][R68.64] ;  /* 0x0000001c44052981 */ /* 0x000ea2000c1e1500 */
[----:B------:R-:W0:Y:S01]  /*1bc0*/  MUFU.EX2 R92, R7 ;  /* 0x00000007005c7308 */ /* 0x000e220000000800 */
[----:B------:R-:W-:Y:S01]  /*1bd0*/  FMUL R8, R8, 1.4426950216293334961 ;  /* 0x3fb8aa3b08087820 */ /* 0x000fe20000400000 */
[--C-:B------:R-:W-:Y:S01]  /*1be0*/  FFMA R9, R9, UR17, -R3.reuse ;  /* 0x0000001109097c23 */ /* 0x100fe20008000803 */
[--C-:B------:R-:W-:Y:S01]  /*1bf0*/  FFMA R16, R16, UR17, -R3.reuse ;  /* 0x0000001110107c23 */ /* 0x100fe20008000803 */
[----:B------:R-:W2:Y:S01]  /*1c00*/  @P2 LDG.E.U16 R6, desc[UR28][R84.64] ;  /* 0x0000001c54062981 */ /* 0x000ea2000c1e1500 */
[--C-:B------:R-:W-:Y:S01]  /*1c10*/  FFMA R21, R21, UR17, -R3.reuse ;  /* 0x0000001115157c23 */ /* 0x100fe20008000803 */
[--C-:B------:R-:W-:Y:S01]  /*1c20*/  FFMA R26, R26, UR17, -R3.reuse ;  /* 0x000000111a1a7c23 */ /* 0x100fe20008000803 */
[----:B------:R-:W-:Y:S01]  /*1c30*/  FMUL R10, R10, 1.4426950216293334961 ;  /* 0x3fb8aa3b0a0a7820 */ /* 0x000fe20000400000 */
[----:B------:R0:W-:Y:S01]  /*1c40*/  MUFU.EX2 R7, R11 ;  /* 0x0000000b00077308 */ /* 0x0001e20000000800 */
[--C-:B------:R-:W-:Y:S01]  /*1c50*/  FFMA R31, R31, UR17, -R3.reuse ;  /* 0x000000111f1f7c23 */ /* 0x100fe20008000803 */
[----:B------:R-:W-:Y:S01]  /*1c60*/  FMUL R9, R9, 1.4426950216293334961 ;  /* 0x3fb8aa3b09097820 */ /* 0x000fe20000400000 */
[--C-:B------:R-:W-:Y:S01]  /*1c70*/  FFMA R15, R15, UR17, -R3.reuse ;  /* 0x000000110f0f7c23 */ /* 0x100fe20008000803 */
[--C-:B------:R-:W-:Y:S01]  /*1c80*/  FFMA R36, R36, UR17, -R3.reuse ;  /* 0x0000001124247c23 */ /* 0x100fe20008000803 */
[--C-:B------:R-:W-:Y:S01]  /*1c90*/  FFMA R20, R20, UR17, -R3.reuse ;  /* 0x0000001114147c23 */ /* 0x100fe20008000803 */
[--C-:B------:R-:W-:Y:S01]  /*1ca0*/  FFMA R25, R25, UR17, -R3.reuse ;  /* 0x0000001119197c23 */ /* 0x100fe20008000803 */
[--C-:B------:R-:W-:Y:S01]  /*1cb0*/  FFMA R12, R12, UR17, -R3.reuse ;  /* 0x000000110c0c7c23 */ /* 0x100fe20008000803 */
[----:B------:R-:W1:Y:S01]  /*1cc0*/  MUFU.EX2 R83, R8 ;  /* 0x0000000800537308 */ /* 0x000e620000000800 */
[----:B0-----:R-:W-:Y:S01]  /*1cd0*/  FMUL R11, R16, 1.4426950216293334961 ;  /* 0x3fb8aa3b100b7820 */ /* 0x001fe20000400000 */
[----:B------:R-:W-:Y:S01]  /*1ce0*/  FMUL R16, R21, 1.4426950216293334961 ;  /* 0x3fb8aa3b15107820 */ /* 0x000fe20000400000 */
[----:B------:R-:W-:Y:S01]  /*1cf0*/  FMUL R21, R26, 1.4426950216293334961 ;  /* 0x3fb8aa3b1a157820 */ /* 0x000fe20000400000 */
[--C-:B------:R-:W-:Y:S01]  /*1d00*/  FFMA R30, R30, UR17, -R3.reuse ;  /* 0x000000111e1e7c23 */ /* 0x100fe20008000803 */
[----:B------:R-:W-:Y:S01]  /*1d10*/  FMUL R26, R31, 1.4426950216293334961 ;  /* 0x3fb8aa3b1f1a7820 */ /* 0x000fe20000400000 */
[--C-:B------:R-:W-:Y:S01]  /*1d20*/  FFMA R35, R35, UR17, -R3.reuse ;  /* 0x0000001123237c23 */ /* 0x100fe20008000803 */
[----:B------:R-:W-:Y:S01]  /*1d30*/  FMUL R31, R36, 1.4426950216293334961 ;  /* 0x3fb8aa3b241f7820 */ /* 0x000fe20000400000 */
[----:B------:R0:W-:Y:S01]  /*1d40*/  MUFU.EX2 R81, R10 ;  /* 0x0000000a00517308 */ /* 0x0001e20000000800 */
[----:B-1----:R-:W-:Y:S01]  /*1d50*/  FADD R36, R97, R96 ;  /* 0x0000006061247221 */ /* 0x002fe20000000000 */
        /* <DEDUP_REMOVED lines=10> */
[----:B------:R-:W-:Y:S01]  /*1e00*/  FMUL R25, R30, 1.4426950216293334961 ;  /* 0x3fb8aa3b1e197820 */ /* 0x000fe20000400000 */
[----:B------:R-:W-:Y:S01]  /*1e10*/  FMUL R30, R35, 1.4426950216293334961 ;  /* 0x3fb8aa3b231e7820 */ /* 0x000fe20000400000 */
[----:B------:R-:W-:Y:S01]  /*1e20*/  FADD R35, R93, R36 ;  /* 0x000000245d237221 */ /* 0x000fe20000000000 */
[--C-:B------:R-:W-:Y:S01]  /*1e30*/  FFMA R18, R18, UR17, -R3.reuse ;  /* 0x0000001112127c23 */ /* 0x100fe20008000803 */
[----:B------:R0:W1:Y:S01]  /*1e40*/  MUFU.EX2 R80, R12 ;  /* 0x0000000c00507308 */ /* 0x0000620000000800 */
[--C-:B------:R-:W-:Y:S01]  /*1e50*/  FFMA R37, R37, UR17, -R3.reuse ;  /* 0x0000001125257c23 */ /* 0x100fe20008000803 */
[----:B------:R-:W-:Y:S01]  /*1e60*/  FFMA R23, R23, UR17, -R3 ;  /* 0x0000001117177c23 */ /* 0x000fe20008000803 */
[----:B------:R-:W-:Y:S01]  /*1e70*/  FADD R36, R92, R35 ;  /* 0x000000235c247221 */ /* 0x000fe20000000000 */
[----:B------:R-:W-:Y:S01]  /*1e80*/  FMUL R8, R13, 1.4426950216293334961 ;  /* 0x3fb8aa3b0d087820 */ /* 0x000fe20000400000 */
[--C-:B------:R-:W-:Y:S01]  /*1e90*/  FFMA R14, R14, UR17, -R3.reuse ;  /* 0x000000110e0e7c23 */ /* 0x100fe20008000803 */
[--C-:B------:R-:W-:Y:S01]  /*1ea0*/  FFMA R28, R28, UR17, -R3.reuse ;  /* 0x000000111c1c7c23 */ /* 0x100fe20008000803 */
[--C-:B------:R-:W-:Y:S01]  /*1eb0*/  FFMA R33, R33, UR17, -R3.reuse ;  /* 0x0000001121217c23 */ /* 0x100fe20008000803 */
[--C-:B------:R-:W-:Y:S01]  /*1ec0*/  FFMA R38, R38, UR17, -R3.reuse ;  /* 0x0000001126267c23 */ /* 0x100fe20008000803 */
[----:B0-----:R-:W-:Y:S01]  /*1ed0*/  FMUL R12, R17, 1.4426950216293334961 ;  /* 0x3fb8aa3b110c7820 */ /* 0x001fe20000400000 */
[----:B------:R-:W-:Y:S01]  /*1ee0*/  FMUL R17, R22, 1.4426950216293334961 ;  /* 0x3fb8aa3b16117820 */ /* 0x000fe20000400000 */
[----:B------:R-:W-:Y:S01]  /*1ef0*/  FMUL R22, R27, 1.4426950216293334961 ;  /* 0x3fb8aa3b1b167820 */ /* 0x000fe20000400000 */
[----:B------:R-:W-:Y:S01]  /*1f00*/  FMUL R27, R32, 1.4426950216293334961 ;  /* 0x3fb8aa3b201b7820 */ /* 0x000fe20000400000 */
[----:B------:R-:W-:Y:S01]  /*1f10*/  FMUL R13, R18, 1.4426950216293334961 ;  /* 0x3fb8aa3b120d7820 */ /* 0x000fe20000400000 */
[----:B------:R-:W-:Y:S01]  /*1f20*/  FMUL R32, R37, 1.4426950216293334961 ;  /* 0x3fb8aa3b25207820 */ /* 0x000fe20000400000 */
[----:B------:R-:W-:Y:S01]  /*1f30*/  FMUL R18, R23, 1.4426950216293334961 ;  /* 0x3fb8aa3b17127820 */ /* 0x000fe20000400000 */
[----:B------:R-:W-:Y:S01]  /*1f40*/  FADD R37, R83, R36 ;  /* 0x0000002453257221 */ /* 0x000fe20000000000 */
[----:B------:R-:W-:Y:S01]  /*1f50*/  FMUL R9, R14, 1.4426950216293334961 ;  /* 0x3fb8aa3b0e097820 */ /* 0x000fe20000400000 */
[----:B------:R-:W-:Y:S01]  /*1f60*/  FMUL R23, R28, 1.4426950216293334961 ;  /* 0x3fb8aa3b1c177820 */ /* 0x000fe20000400000 */
[----:B------:R-:W-:Y:S01]  /*1f70*/  FMUL R28, R33, 1.4426950216293334961 ;  /* 0x3fb8aa3b211c7820 */ /* 0x000fe20000400000 */
[----:B------:R-:W0:Y:S01]  /*1f80*/  MUFU.EX2 R8, R8 ;  /* 0x0000000800087308 */ /* 0x000e220000000800 */
[--C-:B------:R-:W-:Y:S01]  /*1f90*/  FFMA R19, R19, UR17, -R3.reuse ;  /* 0x0000001113137c23 */ /* 0x100fe20008000803 */
[----:B------:R-:W-:Y:S01]  /*1fa0*/  FMUL R33, R38, 1.4426950216293334961 ;  /* 0x3fb8aa3b26217820 */ /* 0x000fe20000400000 */
[----:B------:R-:W-:Y:S01]  /*1fb0*/  FFMA R24, R24, UR17, -R3 ;  /* 0x0000001118187c23 */ /* 0x000fe20008000803 */
[----:B-1----:R-:W-:Y:S01]  /*1fc0*/  FADD R38, R82, R37 ;  /* 0x0000002552267221 */ /* 0x002fe20000000000 */
[--C-:B------:R-:W-:Y:S01]  /*1fd0*/  FFMA R29, R29, UR17, -R3.reuse ;  /* 0x000000111d1d7c23 */ /* 0x100fe20008000803 */
[--C-:B------:R-:W-:Y:S01]  /*1fe0*/  FFMA R34, R34, UR17, -R3.reuse ;  /* 0x0000001122227c23 */ /* 0x100fe20008000803 */
[----:B------:R-:W-:Y:S01]  /*1ff0*/  FMUL R14, R19, 1.4426950216293334961 ;  /* 0x3fb8aa3b130e7820 */ /* 0x000fe20000400000 */
[----:B------:R-:W1:Y:S01]  /*2000*/  MUFU.EX2 R9, R9 ;  /* 0x0000000900097308 */ /* 0x000e620000000800 */
[--C-:B------:R-:W-:Y:S01]  /*2010*/  FFMA R39, R39, UR17, -R3.reuse ;  /* 0x0000001127277c23 */ /* 0x100fe20008000803 */
[----:B------:R-:W-:Y:S01]  /*2020*/  FMUL R19, R24, 1.4426950216293334961 ;  /* 0x3fb8aa3b18137820 */ /* 0x000fe20000400000 */
[----:B------:R-:W-:Y:S01]  /*2030*/  FADD R38, R81, R38 ;  /* 0x0000002651267221 */ /* 0x000fe20000000000 */
[----:B------:R-:W-:Y:S01]  /*2040*/  FMUL R24, R29, 1.4426950216293334961 ;  /* 0x3fb8aa3b1d187820 */ /* 0x000fe20000400000 */
[----:B------:R-:W-:Y:S01]  /*2050*/  FMUL R29, R34, 1.4426950216293334961 ;  /* 0x3fb8aa3b221d7820 */ /* 0x000fe20000400000 */
[----:B------:R-:W-:Y:S01]  /*2060*/  FMUL R34, R39, 1.4426950216293334961 ;  /* 0x3fb8aa3b27227820 */ /* 0x000fe20000400000 */
[----:B------:R-:W-:Y:S01]  /*2070*/  FADD R39, R7, R38 ;  /* 0x0000002607277221 */ /* 0x000fe20000000000 */
[----:B------:R-:W1:Y:S01]  /*2080*/  MUFU.EX2 R10, R10 ;  /* 0x0000000a000a7308 */ /* 0x000e620000000800 */
[----:B------:R-:W-:-:S02]  /*2090*/  FFMA R40, R40, UR17, -R3 ;  /* 0x0000001128287c23 */ /* 0x000fc40008000803 */
[----:B------:R-:W-:-:S05]  /*20a0*/  FADD R39, R80, R39 ;  /* 0x0000002750277221 */ /* 0x000fca0000000000 */
[----:B------:R-:W1:Y:S01]  /*20b0*/  MUFU.EX2 R11, R11 ;  /* 0x0000000b000b7308 */ /* 0x000e620000000800 */
[----:B------:R-:W-:Y:S01]  /*20c0*/  FMUL R35, R40, 1.4426950216293334961 ;  /* 0x3fb8aa3b28237820 */ /* 0x000fe20000400000 */
[----:B0-----:R-:W-:-:S06]  /*20d0*/  FADD R40, R8, R39 ;  /* 0x0000002708287221 */ /* 0x001fcc0000000000 */
[----:B------:R-:W0:Y:S01]  /*20e0*/  MUFU.EX2 R12, R12 ;  /* 0x0000000c000c7308 */ /* 0x000e220000000800 */
[----:B-1----:R-:W-:Y:S01]  /*20f0*/  FADD R39, R9, R40 ;  /* 0x0000002809277221 */ /* 0x002fe20000000000 */
[----:B------:R-:W-:-:S06]  /*2100*/  FFMA R41, R41, UR17, -R3 ;  /* 0x0000001129297c23 */ /* 0x000fcc0008000803 */
[----:B------:R-:W1:Y:S01]  /*2110*/  MUFU.EX2 R13, R13 ;  /* 0x0000000d000d7308 */ /* 0x000e620000000800 */
[----:B------:R-:W-:Y:S01]  /*2120*/  FADD R40, R10, R39 ;  /* 0x000000270a287221 */ /* 0x000fe20000000000 */
[----:B------:R-:W-:Y:S01]  /*2130*/  FMUL R36, R41, 1.4426950216293334961 ;  /* 0x3fb8aa3b29247820 */ /* 0x000fe20000400000 */
[----:B------:R-:W-:-:S05]  /*2140*/  FFMA R42, R42, UR17, -R3 ;  /* 0x000000112a2a7c23 */ /* 0x000fca0008000803 */
[----:B------:R-:W1:Y:S01]  /*2150*/  MUFU.EX2 R14, R14 ;  /* 0x0000000e000e7308 */ /* 0x000e620000000800 */
[----:B------:R-:W-:Y:S01]  /*2160*/  FADD R41, R11, R40 ;  /* 0x000000280b297221 */ /* 0x000fe20000000000 */
[----:B------:R-:W-:-:S06]  /*2170*/  FMUL R37, R42, 1.4426950216293334961 ;  /* 0x3fb8aa3b2a257820 */ /* 0x000fcc0000400000 */
[----:B------:R-:W1:Y:S01]  /*2180*/  MUFU.EX2 R15, R15 ;  /* 0x0000000f000f7308 */ /* 0x000e620000000800 */
[----:B0-----:R-:W-:-:S07]  /*2190*/  FADD R42, R12, R41 ;  /* 0x000000290c2a7221 */ /* 0x001fce0000000000 */
        /* <DEDUP_REMOVED lines=46> */
[----:B------:R-:W3:Y:S01]  /*2480*/  MUFU.EX2 R31, R31 ;  /* 0x0000001f001f7308 */ /* 0x000ee20000000800 */
        /* <DEDUP_REMOVED lines=9> */
[----:B---3--:R-:W-:Y:S01]  /*2520*/  FADD R51, R31, R50 ;  /* 0x000000321f337221 */ /* 0x008fe20000000000 */
        /* <DEDUP_REMOVED lines=17> */
[----:B------:R-:W-:Y:S01]  /*2640*/  LOP3.LUT R117, R117, 0x1f0, RZ, 0xc0, !PT ;  /* 0x000001f075757812 */ /* 0x000fe200078ec0ff */
[----:B------:R-:W-:-:S05]  /*2650*/  FFMA R55, R55, UR17, -R3 ;  /* 0x0000001137377c23 */ /* 0x000fca0008000803 */
[----:B------:R-:W1:Y:S01]  /*2660*/  MUFU.EX2 R41, R41 ;  /* 0x0000002900297308 */ /* 0x000e620000000800 */
[----:B------:R-:W-:Y:S01]  /*2670*/  FADD R54, R38, R53 ;  /* 0x0000003526367221 */ /* 0x000fe20000000000 */
[----:B------:R-:W-:Y:S01]  /*2680*/  FMUL R50, R55, 1.4426950216293334961 ;  /* 0x3fb8aa3b37327820 */ /* 0x000fe20000400000 */
[----:B------:R-:W-:Y:S01]  /*2690*/  FFMA R56, R56, UR17, -R3 ;  /* 0x0000001138387c23 */ /* 0x000fe20008000803 */
[----:B------:R-:W2:Y:S04]  /*26a0*/  LDSM.16.M88 R74, [R117+UR12+0x1000] ;  /* 0x0010000c754a783b */ /* 0x000ea80008000000 */
[----:B------:R-:W1:Y:S01]  /*26b0*/  MUFU.EX2 R42, R42 ;  /* 0x0000002a002a7308 */ /* 0x000e620000000800 */
[----:B---3--:R-:W-:Y:S01]  /*26c0*/  FADD R55, R39, R54 ;  /* 0x0000003627377221 */ /* 0x008fe20000000000 */
[----:B------:R-:W-:Y:S01]  /*26d0*/  BAR.SYNC.DEFER_BLOCKING 0x0 ;  /* 0x0000000000007b1d */ /* 0x000fe20000010000 */
[----:B------:R-:W-:-:S05]  /*26e0*/  FMUL R51, R56, 1.4426950216293334961 ;  /* 0x3fb8aa3b38337820 */ /* 0x000fca0000400000 */
        /* <DEDUP_REMOVED lines=13> */
[----:B0-----:R-:W-:Y:S01]  /*27c0*/  FADD R58, R44, R57 ;  /* 0x000000392c3a7221 */ /* 0x001fe20000000000 */
[----:B--2---:R-:W-:Y:S06]  /*27d0*/  STS.U16 [R2+UR12+0x1000], R75 ;  /* 0x0010004b02007988 */ /* 0x004fec000800040c */
[----:B------:R-:W0:Y:S01]  /*27e0*/  MUFU.EX2 R48, R48 ;  /* 0x0000003000307308 */ /* 0x000e220000000800 */
[----:B-1----:R-:W-:Y:S01]  /*27f0*/  FADD R57, R45, R58 ;  /* 0x0000003a2d397221 */ /* 0x002fe20000000000 */
[----:B------:R-:W-:Y:S01]  /*2800*/  STS.U16 [R2+UR12+0x1400], R77 ;  /* 0x0014004d02007988 */ /* 0x000fe2000800040c */
[----:B------:R-:W-:-:S05]  /*2810*/  FFMA R59, R59, UR17, -R3 ;  /* 0x000000113b3b7c23 */ /* 0x000fca0008000803 */
[----:B------:R-:W1:Y:S01]  /*2820*/  MUFU.EX2 R49, R49 ;  /* 0x0000003100317308 */ /* 0x000e620000000800 */
[----:B----4-:R-:W-:Y:S04]  /*2830*/  STS.U16 [R122+UR12+0x1100], R79 ;  /* 0x0011004f7a007988 */ /* 0x010fe8000800040c */
[----:B-----5:R-:W-:Y:S03]  /*2840*/  STS.U16 [R122+UR12+0x1500], R76 ;  /* 0x0015004c7a007988 */ /* 0x020fe6000800040c */
[----:B------:R-:W2:Y:S01]  /*2850*/  MUFU.EX2 R50, R50 ;  /* 0x0000003200327308 */ /* 0x000ea20000000800 */
[----:B------:R4:W-:Y:S01]  /*2860*/  STS.U16 [R121+UR12+0x1600], R4 ;  /* 0x0016000479007988 */ /* 0x0009e2000800040c */
[----:B------:R-:W-:Y:S01]  /*2870*/  FMUL R54, R59, 1.4426950216293334961 ;  /* 0x3fb8aa3b3b367820 */ /* 0x000fe20000400000 */
[----:B------:R-:W-:-:S05]  /*2880*/  FFMA R60, R60, UR17, -R3 ;  /* 0x000000113c3c7c23 */ /* 0x000fca0008000803 */
[----:B------:R-:W5:Y:S01]  /*2890*/  MUFU.EX2 R51, R51 ;  /* 0x0000003300337308 */ /* 0x000f620000000800 */
[----:B----4-:R-:W-:Y:S01]  /*28a0*/  FADD R4, R46, R57 ;  /* 0x000000392e047221 */ /* 0x010fe20000000000 */
[----:B------:R-:W-:-:S03]  /*28b0*/  FMUL R55, R60, 1.4426950216293334961 ;  /* 0x3fb8aa3b3c377820 */ /* 0x000fc60000400000 */
[----:B---3--:R-:W-:-:S03]  /*28c0*/  FADD R59, R47, R4 ;  /* 0x000000042f3b7221 */ /* 0x008fc60000000000 */
[----:B------:R-:W3:Y:S01]  /*28d0*/  MUFU.EX2 R52, R52 ;  /* 0x0000003400347308 */ /* 0x000ee20000000800 */
[----:B0-----:R-:W-:Y:S01]  /*28e0*/  FADD R60, R48, R59 ;  /* 0x0000003b303c7221 */ /* 0x001fe20000000000 */
[----:B------:R-:W-:-:S03]  /*28f0*/  FFMA R61, R61, UR17, -R3 ;  /* 0x000000113d3d7c23 */ /* 0x000fc60008000803 */
[----:B-1----:R-:W-:-:S03]  /*2900*/  FADD R59, R49, R60 ;  /* 0x0000003c313b7221 */ /* 0x002fc60000000000 */
[----:B------:R-:W0:Y:S01]  /*2910*/  MUFU.EX2 R53, R53 ;  /* 0x0000003500357308 */ /* 0x000e220000000800 */
[----:B------:R-:W-:Y:S01]  /*2920*/  FFMA R62, R62, UR17, -R3 ;  /* 0x000000113e3e7c23 */ /* 0x000fe20008000803 */
[----:B------:R-:W-:Y:S01]  /*2930*/  FMUL R56, R61, 1.4426950216293334961 ;  /* 0x3fb8aa3b3d387820 */ /* 0x000fe20000400000 */
[----:B--2---:R-:W-:-:S05]  /*2940*/  FADD R60, R50, R59 ;  /* 0x0000003b323c7221 */ /* 0x004fca0000000000 */
[----:B------:R-:W1:Y:S01]  /*2950*/  MUFU.EX2 R54, R54 ;  /* 0x0000003600367308 */ /* 0x000e620000000800 */
[----:B-----5:R-:W-:Y:S01]  /*2960*/  FADD R61, R51, R60 ;  /* 0x0000003c333d7221 */ /* 0x020fe20000000000 */
[----:B------:R-:W-:Y:S01]  /*2970*/  FFMA R63, R63, UR17, -R3 ;  /* 0x000000113f3f7c23 */ /* 0x000fe20008000803 */
[----:B------:R-:W-:-:S05]  /*2980*/  FMUL R57, R62, 1.4426950216293334961 ;  /* 0x3fb8aa3b3e397820 */ /* 0x000fca0000400000 */
[----:B------:R-:W2:Y:S01]  /*2990*/  MUFU.EX2 R55, R55 ;  /* 0x0000003700377308 */ /* 0x000ea20000000800 */
[----:B---3--:R-:W-:Y:S01]  /*29a0*/  FADD R62, R52, R61 ;  /* 0x0000003d343e7221 */ /* 0x008fe20000000000 */
[----:B------:R-:W-:Y:S01]  /*29b0*/  FFMA R64, R64, UR17, -R3 ;  /* 0x0000001140407c23 */ /* 0x000fe20008000803 */
[----:B------:R-:W-:Y:S01]  /*29c0*/  FMUL R58, R63, 1.4426950216293334961 ;  /* 0x3fb8aa3b3f3a7820 */ /* 0x000fe20000400000 */
[----:B------:R-:W-:-:S04]  /*29d0*/  F2FP.BF16.F32.PACK_AB R9, R10, R9 ;  /* 0x000000090a09723e */ /* 0x000fc800000010ff */
[----:B------:R-:W3:Y:S01]  /*29e0*/  MUFU.EX2 R56, R56 ;  /* 0x0000003800387308 */ /* 0x000ee20000000800 */
[----:B------:R-:W-:Y:S02]  /*29f0*/  F2FP.BF16.F32.PACK_AB R10, R12, R11 ;  /* 0x0000000b0c0a723e */ /* 0x000fe400000010ff */
[----:B------:R-:W-:Y:S01]  /*2a00*/  F2FP.BF16.F32.PACK_AB R12, R16, R15 ;  /* 0x0000000f100c723e */ /* 0x000fe200000010ff */
[----:B0-----:R-:W-:Y:S01]  /*2a10*/  FADD R15, R53, R62 ;  /* 0x0000003e350f7221 */ /* 0x001fe20000000000 */
[----:B------:R-:W-:Y:S01]  /*2a20*/  FFMA R65, R65, UR17, -R3 ;  /* 0x0000001141417c23 */ /* 0x000fe20008000803 */
[----:B------:R-:W-:Y:S02]  /*2a30*/  FMUL R59, R64, 1.4426950216293334961 ;  /* 0x3fb8aa3b403b7820 */ /* 0x000fe40000400000 */
[----:B------:R-:W0:Y:S01]  /*2a40*/  MUFU.EX2 R57, R57 ;  /* 0x0000003900397308 */ /* 0x000e220000000800 */
[----:B------:R-:W-:Y:S02]  /*2a50*/  F2FP.BF16.F32.PACK_AB R11, R14, R13 ;  /* 0x0000000d0e0b723e */ /* 0x000fe400000010ff */
[----:B------:R-:W-:Y:S01]  /*2a60*/  F2FP.BF16.F32.PACK_AB R13, R18, R17 ;  /* 0x00000011120d723e */ /* 0x000fe200000010ff */
[----:B-1----:R-:W-:Y:S01]  /*2a70*/  FADD R18, R54, R15 ;  /* 0x0000000f36127221 */ /* 0x002fe20000000000 */
[----:B------:R-:W-:Y:S01]  /*2a80*/  FFMA R66, R66, UR17, -R3 ;  /* 0x0000001142427c23 */ /* 0x000fe20008000803 */
[----:B------:R-:W-:-:S02]  /*2a90*/  FMUL R60, R65, 1.4426950216293334961 ;  /* 0x3fb8aa3b413c7820 */ /* 0x000fc40000400000 */
[----:B------:R-:W1:Y:S01]  /*2aa0*/  MUFU.EX2 R58, R58 ;  /* 0x0000003a003a7308 */ /* 0x000e620000000800 */
[----:B------:R-:W-:Y:S01]  /*2ab0*/  F2FP.BF16.F32.PACK_AB R14, R20, R19 ;  /* 0x00000013140e723e */ /* 0x000fe200000010ff */
[----:B--2---:R-:W-:Y:S01]  /*2ac0*/  FADD R19, R55, R18 ;  /* 0x0000001237137221 */ /* 0x004fe20000000000 */
[----:B------:R-:W-:Y:S01]  /*2ad0*/  FMUL R66, R66, 1.4426950216293334961 ;  /* 0x3fb8aa3b42427820 */ /* 0x000fe20000400000 */
[----:B------:R-:W-:-:S04]  /*2ae0*/  FFMA R67, R67, UR17, -R3 ;  /* 0x0000001143437c23 */ /* 0x000fc80008000803 */
[----:B------:R-:W2:Y:S01]  /*2af0*/  MUFU.EX2 R59, R59 ;  /* 0x0000003b003b7308 */ /* 0x000ea20000000800 */
[----:B------:R-:W-:Y:S01]  /*2b00*/  F2FP.BF16.F32.PACK_AB R15, R22, R21 ;  /* 0x00000015160f723e */ /* 0x000fe200000010ff */
[----:B---3--:R-:W-:Y:S01]  /*2b10*/  FADD R22, R56, R19 ;  /* 0x0000001338167221 */ /* 0x008fe20000000000 */
[----:B------:R-:W-:Y:S01]  /*2b20*/  F2FP.BF16.F32.PACK_AB R16, R24, R23 ;  /* 0x000000171810723e */ /* 0x000fe200000010ff */
[----:B------:R-:W-:-:S04]  /*2b30*/  FMUL R67, R67, 1.4426950216293334961 ;  /* 0x3fb8aa3b43437820 */ /* 0x000fc80000400000 */
[----:B------:R-:W3:Y:S01]  /*2b40*/  MUFU.EX2 R60, R60 ;  /* 0x0000003c003c7308 */ /* 0x000ee20000000800 */
[----:B0-----:R-:W-:Y:S01]  /*2b50*/  FADD R23, R57, R22 ;  /* 0x0000001639177221 */ /* 0x001fe20000000000 */
[----:B------:R-:W-:Y:S02]  /*2b60*/  F2FP.BF16.F32.PACK_AB R22, R36, R35 ;  /* 0x000000232416723e */ /* 0x000fe400000010ff */
[----:B------:R-:W-:-:S04]  /*2b70*/  F2FP.BF16.F32.PACK_AB R17, R26, R25 ;  /* 0x000000191a11723e */ /* 0x000fc800000010ff */
[----:B------:R-:W0:Y:S01]  /*2b80*/  MUFU.EX2 R66, R66 ;  /* 0x0000004200427308 */ /* 0x000e220000000800 */
[----:B-1----:R-:W-:Y:S01]  /*2b90*/  FADD R26, R58, R23 ;  /* 0x000000173a1a7221 */ /* 0x002fe20000000000 */
[----:B------:R-:W-:-:S06]  /*2ba0*/  F2FP.BF16.F32.PACK_AB R19, R30, R29 ;  /* 0x0000001d1e13723e */ /* 0x000fcc00000010ff */
[----:B------:R-:W1:Y:S01]  /*2bb0*/  MUFU.EX2 R35, R67 ;  /* 0x0000004300237308 */ /* 0x000e620000000800 */
[----:B--2---:R-:W-:Y:S01]  /*2bc0*/  FADD R29, R59, R26 ;  /* 0x0000001a3b1d7221 */ /* 0x004fe20000000000 */
[----:B------:R-:W-:-:S03]  /*2bd0*/  F2FP.BF16.F32.PACK_AB R21, R34, R33 ;  /* 0x000000212215723e */ /* 0x000fc600000010ff */
[----:B---3--:R-:W-:Y:S01]  /*2be0*/  FADD R33, R60, R29 ;  /* 0x0000001d3c217221 */ /* 0x008fe20000000000 */
[----:B------:R-:W-:-:S03]  /*2bf0*/  UIADD3 UR16, UPT, UPT, UR11, 0x90, URZ ;  /* 0x000000900b107890 */ /* 0x000fc6000fffe0ff */
[----:B0-----:R-:W-:Y:S01]  /*2c00*/  FADD R34, R66, R33 ;  /* 0x0000002142227221 */ /* 0x001fe20000000000 */
[----:B------:R-:W-:Y:S01]  /*2c10*/  UIADD3 UR7, UPT, UPT, UR7, UR16, URZ ;  /* 0x0000001007077290 */ /* 0x000fe2000fffe0ff */
[----:B------:R-:W-:Y:S01]  /*2c20*/  STS.U16 [R121+UR12+0x1200], R78 ;  /* 0x0012004e79007988 */ /* 0x000fe2000800040c */
[----:B------:R-:W-:Y:S01]  /*2c30*/  F2FP.BF16.F32.PACK_AB R23, R38, R37 ;  /* 0x000000252617723e */ /* 0x000fe200000010ff */
[----:B-1----:R-:W-:Y:S02]  /*2c40*/  FADD R36, R35, R34 ;  /* 0x0000002223247221 */ /* 0x002fe40000000000 */
[----:B------:R0:W-:Y:S01]  /*2c50*/  STS.U16 [R120+UR12+0x1300], R6 ;  /* 0x0013000678007988 */ /* 0x0001e2000800040c */
[----:B------:R-:W-:Y:S02]  /*2c60*/  UIADD3 UR17, UPT, UPT, UR19, -0x80, URZ ;  /* 0xffffff8013117890 */ /* 0x000fe4000fffe0ff */
[----:B------:R-:W-:Y:S01]  /*2c70*/  ULEA UR18, UR18, UR7, 0x12 ;  /* 0x0000000712127291 */ /* 0x000fe2000f8e90ff */
[----:B------:R1:W-:Y:S01]  /*2c80*/  STS.U16 [R120+UR12+0x1700], R5 ;  /* 0x0017000578007988 */ /* 0x0003e2000800040c */
[----:B------:R-:W-:-:S03]  /*2c90*/  F2FP.BF16.F32.PACK_AB R18, R28, R27 ;  /* 0x0000001b1c12723e */ /* 0x000fc600000010ff */
[----:B------:R2:W3:Y:S01]  /*2ca0*/  SHFL.BFLY PT, R37, R36, 0x10, 0x1f ;  /* 0x0e001f0024257f89 */ /* 0x0004e200000e0000 */
[----:B------:R-:W-:Y:S02]  /*2cb0*/  F2FP.BF16.F32.PACK_AB R20, R32, R31 ;  /* 0x0000001f2014723e */ /* 0x000fe400000010ff */
[----:B------:R-:W-:Y:S02]  /*2cc0*/  F2FP.BF16.F32.PACK_AB R4, R96, R97 ;  /* 0x000000616004723e */ /* 0x000fe400000010ff */
[----:B0-----:R-:W-:Y:S02]  /*2cd0*/  F2FP.BF16.F32.PACK_AB R6, R82, R83 ;  /* 0x000000535206723e */ /* 0x001fe400000010ff */
[----:B-1----:R-:W-:Y:S02]  /*2ce0*/  F2FP.BF16.F32.PACK_AB R5, R92, R93 ;  /* 0x0000005d5c05723e */ /* 0x002fe400000010ff */
[----:B------:R-:W-:Y:S02]  /*2cf0*/  F2FP.BF16.F32.PACK_AB R7, R7, R81 ;  /* 0x000000510707723e */ /* 0x000fe400000010ff */
[----:B------:R-:W-:-:S02]  /*2d00*/  F2FP.BF16.F32.PACK_AB R8, R8, R80 ;  /* 0x000000500808723e */ /* 0x000fc400000010ff */
[----:B------:R-:W-:Y:S02]  /*2d10*/  F2FP.BF16.F32.PACK_AB R24, R40, R39 ;  /* 0x000000272818723e */ /* 0x000fe400000010ff */
[----:B------:R-:W-:Y:S02]  /*2d20*/  F2FP.BF16.F32.PACK_AB R25, R42, R41 ;  /* 0x000000292a19723e */ /* 0x000fe400000010ff */
[----:B------:R-:W-:Y:S02]  /*2d30*/  F2FP.BF16.F32.PACK_AB R26, R44, R43 ;  /* 0x0000002b2c1a723e */ /* 0x000fe400000010ff */
[----:B------:R-:W-:Y:S02]  /*2d40*/  F2FP.BF16.F32.PACK_AB R27, R46, R45 ;  /* 0x0000002d2e1b723e */ /* 0x000fe400000010ff */
[----:B------:R-:W-:Y:S02]  /*2d50*/  F2FP.BF16.F32.PACK_AB R28, R48, R47 ;  /* 0x0000002f301c723e */ /* 0x000fe400000010ff */
[----:B------:R-:W-:-:S02]  /*2d60*/  F2FP.BF16.F32.PACK_AB R29, R50, R49 ;  /* 0x00000031321d723e */ /* 0x000fc400000010ff */
[----:B------:R-:W-:Y:S02]  /*2d70*/  F2FP.BF16.F32.PACK_AB R30, R52, R51 ;  /* 0x00000033341e723e */ /* 0x000fe400000010ff */
[----:B------:R-:W-:Y:S02]  /*2d80*/  F2FP.BF16.F32.PACK_AB R31, R54, R53 ;  /* 0x00000035361f723e */ /* 0x000fe400000010ff */
[----:B------:R-:W-:Y:S02]  /*2d90*/  F2FP.BF16.F32.PACK_AB R32, R56, R55 ;  /* 0x000000373820723e */ /* 0x000fe400000010ff */
[----:B------:R-:W-:Y:S02]  /*2da0*/  F2FP.BF16.F32.PACK_AB R33, R58, R57 ;  /* 0x000000393a21723e */ /* 0x000fe400000010ff */
[----:B------:R-:W-:Y:S02]  /*2db0*/  F2FP.BF16.F32.PACK_AB R34, R60, R59 ;  /* 0x0000003b3c22723e */ /* 0x000fe400000010ff */
[----:B------:R-:W-:Y:S01]  /*2dc0*/  F2FP.BF16.F32.PACK_AB R35, R35, R66 ;  /* 0x000000422323723e */ /* 0x000fe200000010ff */
[----:B--23--:R-:W-:Y:S06]  /*2dd0*/  @!P2 BRA `(.L_x_9) ;  /* 0x000000000008a947 */ /* 0x00cfec0003800000 */
[----:B------:R0:W-:Y:S01]  /*2de0*/  STTM.16dp32bit_t0_t15.x32 tmem[UR18], R4 ;  /* 0x00000004000079ed */ /* 0x0001e20008a80012 */
[----:B------:R0:W-:Y:S02]  /*2df0*/  STTM.16dp32bit_t16_t31.x32 tmem[UR18+0x20], R4 ;  /* 0x00002004000079ed */ /* 0x0001e40008aa0012 */
.L_x_9:
[----:B------:R-:W1:Y:S02]  /*2e00*/  FENCE.VIEW.ASYNC.T ;  /* 0x00000000000073c6 */ /* 0x000e640000000200 */
[----:B-1----:R-:W-:Y:S06]  /*2e10*/  BAR.SYNC.DEFER_BLOCKING 0x0 ;  /* 0x0000000000007b1d */ /* 0x002fec0000010000 */
[----:B0-----:R-:W0:Y:S01]  /*2e20*/  LDTM.x8 R4, tmem[UR13] ;  /* 0x0000000d000479ee */ /* 0x001e2200081c0000 */
[----:B------:R-:W-:Y:S01]  /*2e30*/  NOP ;  /* 0x0000000000007918 */ /* 0x000fe20000000000 */
[----:B------:R-:W-:Y:S05]  /*2e40*/  @!P2 BRA `(.L_x_10) ;  /* 0x000000000024a947 */ /* 0x000fea0003800000 */
[C---:B0-----:R-:W-:Y:S01]  /*2e50*/  FMUL R4, R74.reuse, R4 ;  /* 0x000000044a047220 */ /* 0x041fe20000400000 */
[C---:B------:R-:W-:Y:S01]  /*2e60*/  FMUL R5, R74.reuse, R5 ;  /* 0x000000054a057220 */ /* 0x040fe20000400000 */
[C---:B------:R-:W-:Y:S01]  /*2e70*/  FMUL R6, R74.reuse, R6 ;  /* 0x000000064a067220 */ /* 0x040fe20000400000 */
[C---:B------:R-:W-:Y:S01]  /*2e80*/  FMUL R7, R74.reuse, R7 ;  /* 0x000000074a077220 */ /* 0x040fe20000400000 */
[C---:B------:R-:W-:Y:S01]  /*2e90*/  FMUL R8, R74.reuse, R8 ;  /* 0x000000084a087220 */ /* 0x040fe20000400000 */
[C---:B------:R-:W-:Y:S01]  /*2ea0*/  FMUL R9, R74.reuse, R9 ;  /* 0x000000094a097220 */ /* 0x040fe20000400000 */
[C---:B------:R-:W-:Y:S01]  /*2eb0*/  FMUL R10, R74.reuse, R10 ;  /* 0x0000000a4a0a7220 */ /* 0x040fe20000400000 */
[----:B------:R-:W-:-:S04]  /*2ec0*/  FMUL R11, R74, R11 ;  /* 0x0000000b4a0b7220 */ /* 0x000fc80000400000 */
[----:B------:R1:W-:Y:S03]  /*2ed0*/  STTM.x8 tmem[UR13], R4 ;  /* 0x00000004000079ed */ /* 0x0003e600081c000d */
.L_x_10:
[----:B0-----:R-:W0:Y:S02]  /*2ee0*/  FENCE.VIEW.ASYNC.T ;  /* 0x00000000000073c6 */ /* 0x001e240000000200 */
[----:B0-----:R-:W-:Y:S01]  /*2ef0*/  BAR.SYNC.DEFER_BLOCKING 0x0 ;  /* 0x0000000000007b1d */ /* 0x001fe20000010000 */
[----:B------:R-:W-:Y:S01]  /*2f00*/  FADD R37, R36, R37 ;  /* 0x0000002524257221 */ /* 0x000fe20000000000 */
[----:B------:R-:W-:Y:S01]  /*2f10*/  UISETP.GE.AND UP1, UPT, UR17, 0x1, UPT ;  /* 0x000000011100788c */ /* 0x000fe2000bf26270 */
[----:B------:R-:W-:Y:S02]  /*2f20*/  LOP3.LUT R125, R124, 0xff, RZ, 0xc0, !PT ;  /* 0x000000ff7c7d7812 */ /* 0x000fe400078ec0ff */
[----:B------:R-:W-:Y:S01]  /*2f30*/  FADD R37, R72, R37 ;  /* 0x0000002548257221 */ /* 0x000fe20000000000 */
[----:B------:R0:W-:Y:S06]  /*2f40*/  MEMBAR.ALL.CTA ;  /* 0x0000000000007992 */ /* 0x0001ec0000008000 */
[----:B0-----:R-:W0:Y:S02]  /*2f50*/  FENCE.VIEW.ASYNC.S ;  /* 0x00000000000073c6 */ /* 0x001e240000000000 */
[----:B0-----:R-:W-:Y:S06]  /*2f60*/  BAR.SYNC.DEFER_BLOCKING 0x0 ;  /* 0x0000000000007b1d */ /* 0x001fec0000010000 */
[----:B------:R-:W-:Y:S05]  /*2f70*/  @!P3 BRA `(.L_x_11) ;  /* 0x0000000000c4b947 */ /* 0x000fea0003800000 */
[----:B------:R-:W-:Y:S01]  /*2f80*/  UIADD3 UR5, UPT, UPT, UR12, 0x1000, URZ ;  /* 0x000010000c057890 */ /* 0x000fe2000fffe0ff */
[----:B------:R-:W-:Y:S01]  /*2f90*/  UMOV UR4, URZ ;  /* 0x000000ff00047c82 */ /* 0x000fe20008000000 */
[----:B------:R-:W-:Y:S02]  /*2fa0*/  UIADD3 UR7, UPT, UPT, UR11, 0x98, URZ ;  /* 0x000000980b077890 */ /* 0x000fe4000fffe0ff */
[----:B------:R-:W-:Y:S02]  /*2fb0*/  USHF.R.U32.HI UR5, URZ, 0x4, UR5 ;  /* 0x00000004ff057899 */ /* 0x000fe40008011605 */
[----:B------:R-:W-:Y:S02]  /*2fc0*/  UIADD3 UR8, UPT, UPT, UR11, 0xa0, URZ ;  /* 0x000000a00b087890 */ /* 0x000fe4000fffe0ff */
[----:B------:R-:W-:Y:S02]  /*2fd0*/  USGXT.U32 UR20, UR5, 0xe ;  /* 0x0000000e0514789a */ /* 0x000fe40008000000 */
[----:B------:R-:W-:-:S02]  /*2fe0*/  UIADD3 UR19, UPT, UPT, UR11, 0xa8, URZ ;  /* 0x000000a80b137890 */ /* 0x000fc4000fffe0ff */
[----:B------:R-:W-:Y:S01]  /*2ff0*/  UIADD3 UR40, UP2, UPT, UR20, 0x2, URZ ;  /* 0x0000000214287890 */ /* 0x000fe2000ff5e0ff */
[----:B------:R-:W-:Y:S01]  /*3000*/  UMOV UR5, URZ ;  /* 0x000000ff00057c82 */ /* 0x000fe20008000000 */
[----:B------:R-:W-:Y:S02]  /*3010*/  UIADD3 UR22, UPT, UPT, UR11, 0xb0, URZ ;  /* 0x000000b00b167890 */ /* 0x000fe4000fffe0ff */
[----:B------:R-:W-:Y:S02]  /*3020*/  UIADD3.X UR41, UPT, UPT, UR4, 0x40004040, URZ, UP2, !UPT ;  /* 0x4000404004297890 */ /* 0x000fe400097fe4ff */
[----:B------:R-:W-:Y:S01]  /*3030*/  UIADD3 UR31, UPT, UPT, UR11, 0xb8, URZ ;  /* 0x000000b80b1f7890 */ /* 0x000fe2000fffe0ff */
[----:B------:R-:W-:Y:S01]  /*3040*/  UMOV UR4, UR15 ;  /* 0x0000000f00047c82 */ /* 0x000fe20008000000 */
[----:B------:R-:W-:Y:S01]  /*3050*/  UIADD3.64 UR46, UPT, UPT, UR40, 0x4, URZ ;  /* 0x00000004282e7897 */ /* 0x000fe2000fffe0ff */
[----:B------:R-:W-:Y:S01]  /*3060*/  UMOV UR58, UR4 ;  /* 0x00000004003a7c82 */ /* 0x000fe20008000000 */
[----:B------:R-:W-:-:S02]  /*3070*/  UIADD3.64 UR4, UPT, UPT, UR40, 0x2, URZ ;  /* 0x0000000228047897 */ /* 0x000fc4000fffe0ff */
[----:B------:R-:W-:Y:S02]  /*3080*/  UIADD3.64 UR48, UPT, UPT, UR40, 0x7e, URZ ;  /* 0x0000007e28307897 */ /* 0x000fe4000fffe0ff */
[----:B------:R-:W-:Y:S02]  /*3090*/  UIADD3.64 UR50, UPT, UPT, UR40, 0x80, URZ ;  /* 0x0000008028327897 */ /* 0x000fe4000fffe0ff */
[----:B------:R-:W-:Y:S02]  /*30a0*/  UIADD3 UR56, UPT, UPT, UR11, 0xc0, URZ ;  /* 0x000000c00b387890 */ /* 0x000fe4000fffe0ff */
[----:B------:R-:W-:Y:S01]  /*30b0*/  UIADD3.64 UR52, UPT, UPT, UR40, 0x82, URZ ;  /* 0x0000008228347897 */ /* 0x000fe2000fffe0ff */
[----:B------:R-:W-:Y:S01]  /*30c0*/  UMOV UR32, 0x0 ;  /* 0x0000000000207882 */ /* 0x000fe20000000000 */
[----:B------:R-:W-:Y:S01]  /*30d0*/  UMOV UR33, 0x8040490 ;  /* 0x0804049000217882 */ /* 0x000fe20000000000 */
[----:B------:R-:W-:Y:S02]  /*30e0*/  UIADD3 UR57, UPT, UPT, UR11, 0xc8, URZ ;  /* 0x000000c80b397890 */ /* 0x000fe4000fffe0ff */
[----:B------:R-:W-:Y:S01]  /*30f0*/  UIADD3.64 UR54, UPT, UPT, UR40, 0x84, URZ ;  /* 0x0000008428367897 */ /* 0x000fe2000fffe0ff */
[----:B------:R-:W-:Y:S01]  /*3100*/  UMOV UR21, 0x40004040 ;  /* 0x4000404000157882 */ /* 0x000fe20000000000 */
[----:B------:R-:W-:Y:S01]  /*3110*/  UMOV UR26, 0x0 ;  /* 0x00000000001a7882 */ /* 0x000fe20000000000 */
[----:B------:R-:W-:Y:S01]  /*3120*/  UMOV UR27, 0x8040490 ;  /* 0x08040490001b7882 */ /* 0x000fe20000000000 */
[----:B------:R-:W-:Y:S01]  /*3130*/  UMOV UR24, 0x0 ;  /* 0x0000000000187882 */ /* 0x000fe20000000000 */
[----:B------:R-:W-:Y:S01]  /*3140*/  UMOV UR25, 0x8040490 ;  /* 0x0804049000197882 */ /* 0x000fe20000000000 */
[----:B------:R0:W-:Y:S01]  /*3150*/  UTCHMMA tmem[UR16], gdesc[UR20], tmem[UR11], tmem[UR32], idesc[UR33], UPT ;  /* 0x00ff2014100079ea */ /* 0x0001e2000b80000b */
        /* <DEDUP_REMOVED lines=15> */
[----:B------:R0:W-:Y:S01]  /*3250*/  UTCHMMA tmem[UR56], gdesc[UR52], tmem[UR11], tmem[UR42], idesc[UR43], UPT ;  /* 0x00ff2a34380079ea */ /* 0x0001e2000b80000b */
[----:B------:R0:W-:Y:S01]  /*3260*/  UTCHMMA tmem[UR57], gdesc[UR54], tmem[UR11], tmem[UR44], idesc[UR45], UPT ;  /* 0x00ff2c36390079ea */ /* 0x0001e2000b80000b */
[----:B------:R0:W-:Y:S01]  /*3270*/  UTCBAR [UR58], URZ ;  /* 0x000000ff3a0073e9 */ /* 0x0001e200080000ff */
[----:B------:R-:W-:Y:S01]  /*3280*/  NOP ;  /* 0x0000000000007918 */ /* 0x000fe20000000000 */
.L_x_11:
[----:B------:R-:W-:Y:S01]  /*3290*/  FSEL R3, R3, -INF , P2 ;  /* 0xff80000003037808 */ /* 0x000fe20001000000 */
[----:B0-----:R-:W-:Y:S01]  /*32a0*/  UMOV UR7, URZ ;  /* 0x000000ff00077c82 */ /* 0x001fe20008000000 */
[----:B------:R-:W-:Y:S01]  /*32b0*/  FSEL R72, R37, 1, P2 ;  /* 0x3f80000025487808 */ /* 0x000fe20001000000 */
[----:B------:R-:W-:Y:S06]  /*32c0*/  BRA.U !UP1, `(.L_x_12) ;  /* 0x0000002109f87547 */ /* 0x000fec000b800000 */
[----:B------:R-:W-:Y:S01]  /*32d0*/  UIADD3 UR4, UPT, UPT, UR12, 0x3000, URZ ;  /* 0x000030000c047890 */ /* 0x000fe2000fffe0ff */
[----:B------:R-:W-:Y:S01]  /*32e0*/  SHF.L.U32 R116, R73, 0x7, RZ ;  /* 0x0000000749747819 */ /* 0x000fe200000006ff */
[----:B------:R-:W-:Y:S01]  /*32f0*/  USHF.L.U32 UR19, UR9, 0x7, URZ ;  /* 0x0000000709137899 */ /* 0x000fe200080006ff */
[----:B------:R-:W-:Y:S01]  /*3300*/  HFMA2 R75, -RZ, RZ, 0, 0 ;  /* 0x00000000ff4b7431 */ /* 0x000fe200000001ff */
[----:B------:R-:W-:Y:S01]  /*3310*/  USHF.R.U32.HI UR4, URZ, 0x4, UR4 ;  /* 0x00000004ff047899 */ /* 0x000fe20008011604 */
[----:B------:R-:W-:Y:S01]  /*3320*/  MOV R76, R3 ;  /* 0x00000003004c7202 */ /* 0x000fe20000000f00 */
[----:B------:R-:W-:Y:S01]  /*3330*/  USHF.R.U32.HI UR24, URZ, 0x4, UR12 ;  /* 0x00000004ff187899 */ /* 0x000fe2000801160c */
[----:B------:R-:W-:Y:S01]  /*3340*/  MOV R73, R116 ;  /* 0x0000007400497202 */ /* 0x000fe20000000f00 */
[----:B------:R-:W-:Y:S01]  /*3350*/  USGXT.U32 UR20, UR4, 0xe ;  /* 0x0000000e0414789a */ /* 0x000fe20008000000 */
[----:B------:R-:W-:Y:S01]  /*3360*/  MOV R74, UR19 ;  /* 0x00000013004a7c02 */ /* 0x000fe20008000f00 */
[----:B------:R-:W-:-:S02]  /*3370*/  USHF.R.U32.HI UR22, URZ, 0x4, UR6 ;  /* 0x00000004ff167899 */ /* 0x000fc40008011606 */
[----:B------:R-:W-:Y:S01]  /*3380*/  UIADD3 UR32, UP2, UPT, UR20, 0x2, URZ ;  /* 0x0000000214207890 */ /* 0x000fe2000ff5e0ff */
[----:B------:R-:W-:Y:S01]  /*3390*/  UMOV UR4, URZ ;  /* 0x000000ff00047c82 */ /* 0x000fe20008000000 */
[----:B------:R-:W-:Y:S02]  /*33a0*/  USGXT.U32 UR24, UR24, 0xe ;  /* 0x0000000e1818789a */ /* 0x000fe40008000000 */
[----:B------:R-:W-:Y:S02]  /*33b0*/  UIADD3.X UR33, UPT, UPT, UR4, 0x40004040, URZ, UP2, !UPT ;  /* 0x4000404004217890 */ /* 0x000fe400097fe4ff */
[----:B------:R-:W-:Y:S01]  /*33c0*/  UISETP.NE.U32.AND UP1, UPT, UR23, URZ, UPT ;  /* 0x000000ff1700728c */ /* 0x000fe2000bf25070 */
[----:B------:R-:W0:Y:S01]  /*33d0*/  LDCU UR31, c[0x0][0x3a8] ;  /* 0x00007500ff1f77ac */ /* 0x000e220008000800 */
[----:B------:R-:W-:Y:S02]  /*33e0*/  USGXT.U32 UR22, UR22, 0xe ;  /* 0x0000000e1616789a */ /* 0x000fe40008000000 */
[----:B------:R-:W-:-:S02]  /*33f0*/  ULOP3.LUT UR24, UR24, 0x800000, URZ, 0xfc, !UPT ;  /* 0x0080000018187892 */ /* 0x000fc4000f8efcff */
[----:B------:R-:W-:Y:S02]  /*3400*/  UIADD3.64 UR34, UPT, UPT, UR32, 0x2, URZ ;  /* 0x0000000220227897 */ /* 0x000fe4000fffe0ff */
[----:B------:R-:W-:Y:S02]  /*3410*/  UIADD3.64 UR36, UPT, UPT, UR32, 0x4, URZ ;  /* 0x0000000420247897 */ /* 0x000fe4000fffe0ff */
[----:B------:R-:W-:Y:S02]  /*3420*/  UIADD3.64 UR38, UPT, UPT, UR32, 0x7e, URZ ;  /* 0x0000007e20267897 */ /* 0x000fe4000fffe0ff */
[----:B------:R-:W-:Y:S02]  /*3430*/  UIADD3.64 UR40, UPT, UPT, UR32, 0x80, URZ ;  /* 0x0000008020287897 */ /* 0x000fe4000fffe0ff */
[----:B------:R-:W-:Y:S02]  /*3440*/  UIADD3.64 UR42, UPT, UPT, UR32, 0x82, URZ ;  /* 0x00000082202a7897 */ /* 0x000fe4000fffe0ff */
[----:B------:R-:W-:Y:S01]  /*3450*/  UIADD3.64 UR44, UPT, UPT, UR32, 0x84, URZ ;  /* 0x00000084202c7897 */ /* 0x000fe2000fffe0ff */
[----:B------:R-:W-:Y:S01]  /*3460*/  UMOV UR23, 0x1 ;  /* 0x0000000100177882 */ /* 0x000fe20000000000 */
[----:B------:R-:W-:-:S10]  /*3470*/  UMOV UR6, URZ ;  /* 0x000000ff00067c82 */ /* 0x000fd40008000000 */
.L_x_17:
[----:B-1----:R-:W-:-:S04]  /*3480*/  IMAD.WIDE R4, R73, 0x2, R114 ;  /* 0x0000000249047825 */ /* 0x002fc800078e0272 */
[C---:B------:R-:W-:Y:S02]  /*3490*/  IMAD.WIDE R6, R73.reuse, 0x2, R112 ;  /* 0x0000000249067825 */ /* 0x040fe400078e0270 */
[----:B------:R-:W2:Y:S02]  /*34a0*/  LDG.E.U16 R5, desc[UR28][R4.64] ;  /* 0x0000001c04057981 */ /* 0x000ea4000c1e1500 */
[C---:B------:R-:W-:Y:S02]  /*34b0*/  IMAD.WIDE R8, R73.reuse, 0x2, R110 ;  /* 0x0000000249087825 */ /* 0x040fe400078e026e */
[----:B------:R-:W3:Y:S02]  /*34c0*/  LDG.E.U16 R7, desc[UR28][R6.64] ;  /* 0x0000001c06077981 */ /* 0x000ee4000c1e1500 */
[C---:B------:R-:W-:Y:S02]  /*34d0*/  IMAD.WIDE R10, R73.reuse, 0x2, R108 ;  /* 0x00000002490a7825 */ /* 0x040fe400078e026c */
[----:B------:R-:W4:Y:S02]  /*34e0*/  LDG.E.U16 R9, desc[UR28][R8.64] ;  /* 0x0000001c08097981 */ /* 0x000f24000c1e1500 */
[----:B------:R-:W-:-:S02]  /*34f0*/  IMAD.WIDE R12, R73, 0x2, R106 ;  /* 0x00000002490c7825 */ /* 0x000fc400078e026a */
[----:B------:R-:W5:Y:S02]  /*3500*/  LDG.E.U16 R11, desc[UR28][R10.64] ;  /* 0x0000001c0a0b7981 */ /* 0x000f64000c1e1500 */
[C---:B------:R-:W-:Y:S02]  /*3510*/  IMAD.WIDE R14, R73.reuse, 0x2, R104 ;  /* 0x00000002490e7825 */ /* 0x040fe400078e0268 */
[----:B------:R-:W5:Y:S02]  /*3520*/  LDG.E.U16 R13, desc[UR28][R12.64] ;  /* 0x0000001c0c0d7981 */ /* 0x000f64000c1e1500 */
[C---:B------:R-:W-:Y:S02]  /*3530*/  IMAD.WIDE R16, R73.reuse, 0x2, R102 ;  /* 0x0000000249107825 */ /* 0x040fe400078e0266 */
[----:B------:R-:W5:Y:S02]  /*3540*/  LDG.E.U16 R15, desc[UR28][R14.64] ;  /* 0x0000001c0e0f7981 */ /* 0x000f64000c1e1500 */
[----:B------:R-:W-:-:S02]  /*3550*/  IMAD.WIDE R18, R73, 0x2, R100 ;  /* 0x0000000249127825 */ /* 0x000fc400078e0264 */
[----:B------:R-:W5:Y:S04]  /*3560*/  LDG.E.U16 R17, desc[UR28][R16.64] ;  /* 0x0000001c10117981 */ /* 0x000f68000c1e1500 */
[----:B------:R-:W5:Y:S01]  /*3570*/  LDG.E.U16 R19, desc[UR28][R18.64] ;  /* 0x0000001c12137981 */ /* 0x000f62000c1e1500 */
[----:B------:R-:W-:Y:S02]  /*3580*/  UMOV UR8, 0x1 ;  /* 0x0000000100087882 */ /* 0x000fe40000000000 */
[----:B------:R-:W-:-:S04]  /*3590*/  @!UP0 UIADD3 UR8, UPT, UPT, -UR8, 0x100000, URZ ;  /* 0x0010000008088890 */ /* 0x000fc8000fffe1ff */
[----:B------:R-:W-:Y:S02]  /*35a0*/  @!UP0 USHF.L.U32 UR9, UR8, 0xb, URZ ;  /* 0x0000000b08098899 */ /* 0x000fe400080006ff */
[----:B------:R-:W-:Y:S01]  /*35b0*/  @!UP0 USHF.L.U32 UR8, UR8, 0x1, URZ ;  /* 0x0000000108088899 */ /* 0x000fe200080006ff */
[----:B------:R-:W-:Y:S01]  /*35c0*/  VOTEU.ALL UP2, P1 ;  /* 0x0000000000ff7886 */ /* 0x000fe20000840000 */
[----:B--2---:R1:W-:Y:S04]  /*35d0*/  STS.U16 [R0+UR12+0x2000], R5 ;  /* 0x0020000500007988 */ /* 0x0043e8000800040c */
[----:B---3--:R1:W-:Y:S04]  /*35e0*/  STS.U16 [R0+UR12+0x2200], R7 ;  /* 0x0022000700007988 */ /* 0x0083e8000800040c */
[----:B----4-:R1:W-:Y:S04]  /*35f0*/  STS.U16 [R0+UR12+0x2400], R9 ;  /* 0x0024000900007988 */ /* 0x0103e8000800040c */
[----:B-----5:R1:W-:Y:S04]  /*3600*/  STS.U16 [R0+UR12+0x2600], R11 ;  /* 0x0026000b00007988 */ /* 0x0203e8000800040c */
[----:B------:R1:W-:Y:S04]  /*3610*/  STS.U16 [R0+UR12+0x2800], R13 ;  /* 0x0028000d00007988 */ /* 0x0003e8000800040c */
[----:B------:R1:W-:Y:S04]  /*3620*/  STS.U16 [R0+UR12+0x2a00], R15 ;  /* 0x002a000f00007988 */ /* 0x0003e8000800040c */
[----:B------:R1:W-:Y:S04]  /*3630*/  STS.U16 [R0+UR12+0x2c00], R17 ;  /* 0x002c001100007988 */ /* 0x0003e8000800040c */
[----:B------:R1:W-:Y:S01]  /*3640*/  STS.U16 [R0+UR12+0x2e00], R19 ;  /* 0x002e001300007988 */ /* 0x0003e2000800040c */
[----:B------:R2:W-:Y:S06]  /*3650*/  MEMBAR.ALL.CTA ;  /* 0x0000000000007992 */ /* 0x0005ec0000008000 */
[----:B--2---:R-:W-:Y:S04]  /*3660*/  FENCE.VIEW.ASYNC.S ;  /* 0x00000000000073c6 */ /* 0x004fe80000000000 */
[----:B------:R-:W2:Y:S02]  /*3670*/  FENCE.VIEW.ASYNC.S ;  /* 0x00000000000073c6 */ /* 0x000ea40000000000 */
[----:B--2---:R1:W2:Y:S02]  /*3680*/  @!UP2 SYNCS.EXCH.64 URZ, [UR12+0x4010], UR8 ;  /* 0x004010080cffa5b2 */ /* 0x0042a40008000100 */
[----:B--2---:R-:W-:Y:S06]  /*3690*/  BAR.SYNC.DEFER_BLOCKING 0x0 ;  /* 0x0000000000007b1d */ /* 0x004fec0000010000 */
[----:B-1----:R-:W-:Y:S05]  /*36a0*/  BRA.U UP1, `(.L_x_13) ;  /* 0x00000001012c7547 */ /* 0x002fea000b800000 */
[----:B------:R-:W-:Y:S01]  /*36b0*/  UIADD3 UR8, UPT, UPT, UR12, 0x4010, URZ ;  /* 0x000040100c087890 */ /* 0x000fe2000fffe0ff */
[----:B------:R-:W-:Y:S01]  /*36c0*/  UMOV UR9, URZ ;  /* 0x000000ff00097c82 */ /* 0x000fe20008000000 */
[----:B------:R-:W-:Y:S01]  /*36d0*/  UMOV UR25, 0x40004040 ;  /* 0x4000404000197882 */ /* 0x000fe20000000000 */
[----:B------:R-:W-:Y:S01]  /*36e0*/  UMOV UR26, UR22 ;  /* 0x00000016001a7c82 */ /* 0x000fe20008000000 */
[----:B------:R-:W-:Y:S01]  /*36f0*/  UMOV UR27, 0xc0004010 ;  /* 0xc0004010001b7882 */ /* 0x000fe20000000000 */
[----:B------:R-:W-:Y:S01]  /*3700*/  UMOV UR46, 0x0 ;  /* 0x00000000002e7882 */ /* 0x000fe20000000000 */
[----:B------:R-:W-:Y:S01]  /*3710*/  UMOV UR47, 0x8208490 ;  /* 0x08208490002f7882 */ /* 0x000fe20000000000 */
[----:B------:R-:W-:Y:S01]  /*3720*/  UMOV UR8, UR8 ;  /* 0x0000000800087c82 */ /* 0x000fe20008000000 */
[----:B------:R1:W-:Y:S01]  /*3730*/  UTCHMMA gdesc[UR24], gdesc[UR26], tmem[UR30], tmem[UR46], idesc[UR47], !UPT ;  /* 0x00ff2e1a180075ea */ /* 0x0003e2000f80001e */
[----:B------:R1:W-:Y:S01]  /*3740*/  UTCBAR [UR8], URZ ;  /* 0x000000ff080073e9 */ /* 0x0003e200080000ff */
[----:B------:R-:W-:-:S02]  /*3750*/  NOP ;  /* 0x0000000000007918 */ /* 0x000fc40000000000 */
.L_x_13:
[----:B------:R-:W2:Y:S02]  /*3760*/  SYNCS.PHASECHK.TRANS64.TRYWAIT P2, [UR12+0x4010], RZ ;  /* 0x004010ffff0075a7 */ /* 0x000ea4000804110c */
[----:B--2---:R-:W-:Y:S05]  /*3770*/  @!P2 BRA `(.L_x_14) ;  /* 0x0000002800f4a947 */ /* 0x004fea0003800000 */
.L_x_23:
[----:B------:R-:W-:Y:S01]  /*3780*/  BAR.SYNC.DEFER_BLOCKING 0x0 ;  /* 0x0000000000007b1d */ /* 0x000fe20000010000 */
[----:B------:R-:W-:-:S05]  /*3790*/  SHF.L.U32 R75, R75, 0x1f, RZ ;  /* 0x0000001f4b4b7819 */ /* 0x000fca00000006ff */
[----:B------:R-:W-:Y:S01]  /*37a0*/  LDTM.16dp32bit_t0_t15.x64 R4, tmem[UR14] ;  /* 0x0000000e000479ee */ /* 0x000fe20008b00000 */
[----:B------:R-:W2:Y:S01]  /*37b0*/  LDTM.16dp32bit_t16_t31.x64 R4, tmem[UR14+0x40] ;  /* 0x0000400e000479ee */ /* 0x000ea20008b20000 */
[----:B------:R-:W3:Y:S01]  /*37c0*/  @!P1 SYNCS.CCTL.IV [UR12+0x4010] ;  /* 0x00401000ff0099b1 */ /* 0x000ee2000800000c */
[----:B------:R-:W-:Y:S01]  /*37d0*/  NOP ;  /* 0x0000000000007918 */ /* 0x000fe20000000000 */
[----:B0-2---:R-:W-:Y:S01]  /*37e0*/  FMUL R3, R4, UR31 ;  /* 0x0000001f04037c20 */ /* 0x005fe20008400000 */
[----:B------:R-:W-:Y:S01]  /*37f0*/  FMUL R78, R5, UR31 ;  /* 0x0000001f054e7c20 */ /* 0x000fe20008400000 */
[----:B------:R-:W-:-:S05]  /*3800*/  FMUL R77, R6, UR31 ;  /* 0x0000001f064d7c20 */ /* 0x000fca0008400000 */
[----:B------:R-:W-:Y:S01]  /*3810*/  FMNMX3 R77, R3, R78, R77, !PT ;  /* 0x0000004e034d7276 */ /* 0x000fe2000780004d */
        /* <DEDUP_REMOVED lines=90> */
[----:B------:R-:W-:-:S05]  /*3dc0*/  FMUL R3, R67, UR31 ;  /* 0x0000001f43037c20 */ /* 0x000fca0008400000 */
[----:B------:R-:W-:-:S05]  /*3dd0*/  FMNMX R77, R3, R78, !PT ;  /* 0x0000004e034d7209 */ /* 0x000fca0007800000 */
[----:B------:R-:W0:Y:S02]  /*3de0*/  SHFL.BFLY PT, R3, R77, 0x10, 0x1f ;  /* 0x0e001f004d037f89 */ /* 0x000e2400000e0000 */
[----:B0-----:R-:W-:-:S05]  /*3df0*/  FMNMX3 R3, R77, R3, R76, !PT ;  /* 0x000000034d037276 */ /* 0x001fca000780004c */
[--C-:B------:R-:W-:Y:S01]  /*3e00*/  FFMA R4, R4, UR31, -R3.reuse ;  /* 0x0000001f04047c23 */ /* 0x100fe20008000803 */
[--C-:B------:R-:W-:Y:S01]  /*3e10*/  FFMA R5, R5, UR31, -R3.reuse ;  /* 0x0000001f05057c23 */ /* 0x100fe20008000803 */
[--C-:B------:R-:W-:Y:S01]  /*3e20*/  FFMA R6, R6, UR31, -R3.reuse ;  /* 0x0000001f06067c23 */ /* 0x100fe20008000803 */
[--C-:B------:R-:W-:Y:S01]  /*3e30*/  FFMA R7, R7, UR31, -R3.reuse ;  /* 0x0000001f07077c23 */ /* 0x100fe20008000803 */
[----:B------:R-:W-:Y:S01]  /*3e40*/  FMUL R4, R4, 1.4426950216293334961 ;  /* 0x3fb8aa3b04047820 */ /* 0x000fe20000400000 */
[----:B------:R-:W-:Y:S01]  /*3e50*/  FMUL R5, R5, 1.4426950216293334961 ;  /* 0x3fb8aa3b05057820 */ /* 0x000fe20000400000 */
[----:B------:R-:W-:Y:S01]  /*3e60*/  FMUL R6, R6, 1.4426950216293334961 ;  /* 0x3fb8aa3b06067820 */ /* 0x000fe20000400000 */
[----:B------:R-:W-:Y:S01]  /*3e70*/  FMUL R77, R7, 1.4426950216293334961 ;  /* 0x3fb8aa3b074d7820 */ /* 0x000fe20000400000 */
[--C-:B------:R-:W-:Y:S01]  /*3e80*/  FFMA R7, R8, UR31, -R3.reuse ;  /* 0x0000001f08077c23 */ /* 0x100fe20008000803 */
[--C-:B------:R-:W-:Y:S01]  /*3e90*/  FFMA R9, R9, UR31, -R3.reuse ;  /* 0x0000001f09097c23 */ /* 0x100fe20008000803 */
[----:B------:R-:W-:Y:S01]  /*3ea0*/  MUFU.EX2 R4, R4 ;  /* 0x0000000400047308 */ /* 0x000fe20000000800 */
[--C-:B------:R-:W-:Y:S01]  /*3eb0*/  FFMA R13, R13, UR31, -R3.reuse ;  /* 0x0000001f0d0d7c23 */ /* 0x100fe20008000803 */
[----:B------:R-:W-:Y:S01]  /*3ec0*/  FMUL R7, R7, 1.4426950216293334961 ;  /* 0x3fb8aa3b07077820 */ /* 0x000fe20000400000 */
[----:B------:R-:W-:Y:S01]  /*3ed0*/  FMUL R78, R9, 1.4426950216293334961 ;  /* 0x3fb8aa3b094e7820 */ /* 0x000fe20000400000 */
[--C-:B------:R-:W-:Y:S01]  /*3ee0*/  FFMA R9, R10, UR31, -R3.reuse ;  /* 0x0000001f0a097c23 */ /* 0x100fe20008000803 */
[--C-:B------:R-:W-:Y:S01]  /*3ef0*/  FFMA R11, R11, UR31, -R3.reuse ;  /* 0x0000001f0b0b7c23 */ /* 0x100fe20008000803 */
[--C-:B------:R-:W-:Y:S01]  /*3f00*/  FFMA R19, R19, UR31, -R3.reuse ;  /* 0x0000001f13137c23 */ /* 0x100fe20008000803 */
[--C-:B------:R-:W-:Y:S01]  /*3f10*/  FFMA R17, R17, UR31, -R3.reuse ;  /* 0x0000001f11117c23 */ /* 0x100fe20008000803 */
[----:B------:R-:W0:Y:S01]  /*3f20*/  MUFU.EX2 R5, R5 ;  /* 0x0000000500057308 */ /* 0x000e220000000800 */
[----:B------:R-:W-:Y:S01]  /*3f30*/  FMUL R9, R9, 1.4426950216293334961 ;  /* 0x3fb8aa3b09097820 */ /* 0x000fe20000400000 */
[----:B------:R-:W-:Y:S01]  /*3f40*/  FMUL R79, R11, 1.4426950216293334961 ;  /* 0x3fb8aa3b0b4f7820 */ /* 0x000fe20000400000 */
[--C-:B------:R-:W-:Y:S01]  /*3f50*/  FFMA R11, R12, UR31, -R3.reuse ;  /* 0x0000001f0c0b7c23 */ /* 0x100fe20008000803 */
[--C-:B------:R-:W-:Y:S01]  /*3f60*/  FFMA R36, R36, UR31, -R3.reuse ;  /* 0x0000001f24247c23 */ /* 0x100fe20008000803 */
[--C-:B------:R-:W-:Y:S01]  /*3f70*/  FFMA R15, R15, UR31, -R3.reuse ;  /* 0x0000001f0f0f7c23 */ /* 0x100fe20008000803 */
[--C-:B------:R-:W-:Y:S01]  /*3f80*/  FFMA R37, R37, UR31, -R3.reuse ;  /* 0x0000001f25257c23 */ /* 0x100fe20008000803 */
[----:B------:R-:W-:Y:S01]  /*3f90*/  FMUL R11, R11, 1.4426950216293334961 ;  /* 0x3fb8aa3b0b0b7820 */ /* 0x000fe20000400000 */
[----:B------:R-:W2:Y:S01]  /*3fa0*/  MUFU.EX2 R6, R6 ;  /* 0x0000000600067308 */ /* 0x000ea20000000800 */
[--C-:B------:R-:W-:Y:S01]  /*3fb0*/  FFMA R38, R38, UR31, -R3.reuse ;  /* 0x0000001f26267c23 */ /* 0x100fe20008000803 */
[----:B------:R-:W-:Y:S01]  /*3fc0*/  FMUL R37, R37, 1.4426950216293334961 ;  /* 0x3fb8aa3b25257820 */ /* 0x000fe20000400000 */
[--C-:B------:R-:W-:Y:S01]  /*3fd0*/  FFMA R21, R21, UR31, -R3.reuse ;  /* 0x0000001f15157c23 */ /* 0x100fe20008000803 */
[--C-:B------:R-:W-:Y:S01]  /*3fe0*/  FFMA R22, R22, UR31, -R3.reuse ;  /* 0x0000001f16167c23 */ /* 0x100fe20008000803 */
[----:B------:R-:W-:Y:S01]  /*3ff0*/  FMUL R38, R38, 1.4426950216293334961 ;  /* 0x3fb8aa3b26267820 */ /* 0x000fe20000400000 */
[----:B------:R-:W-:Y:S01]  /*4000*/  FFMA R23, R23, UR31, -R3 ;  /* 0x0000001f17177c23 */ /* 0x000fe20008000803 */
[----:B------:R-:W-:Y:S01]  /*4010*/  FMUL R21, R21, 1.4426950216293334961 ;  /* 0x3fb8aa3b15157820 */ /* 0x000fe20000400000 */
[----:B------:R4:W5:Y:S01]  /*4020*/  MUFU.EX2 R8, R77 ;  /* 0x0000004d00087308 */ /* 0x0009620000000800 */
[----:B0-----:R-:W-:Y:S01]  /*4030*/  FADD R81, R4, R5 ;  /* 0x0000000504517221 */ /* 0x001fe20000000000 */
[----:B------:R-:W-:Y:S01]  /*4040*/  FMUL R22, R22, 1.4426950216293334961 ;  /* 0x3fb8aa3b16167820 */ /* 0x000fe20000400000 */
[--C-:B------:R-:W-:Y:S01]  /*4050*/  FFMA R44, R44, UR31, -R3.reuse ;  /* 0x0000001f2c2c7c23 */ /* 0x100fe20008000803 */
[----:B------:R-:W-:Y:S01]  /*4060*/  FMUL R23, R23, 1.4426950216293334961 ;  /* 0x3fb8aa3b17177820 */ /* 0x000fe20000400000 */
[--C-:B------:R-:W-:Y:S01]  /*4070*/  FFMA R24, R24, UR31, -R3.reuse ;  /* 0x0000001f18187c23 */ /* 0x100fe20008000803 */
[--C-:B------:R-:W-:Y:S01]  /*4080*/  FFMA R25, R25, UR31, -R3.reuse ;  /* 0x0000001f19197c23 */ /* 0x100fe20008000803 */
[----:B------:R-:W-:Y:S01]  /*4090*/  FMUL R44, R44, 1.4426950216293334961 ;  /* 0x3fb8aa3b2c2c7820 */ /* 0x000fe20000400000 */
[----:B------:R-:W0:Y:S01]  /*40a0*/  MUFU.EX2 R7, R7 ;  /* 0x0000000700077308 */ /* 0x000e220000000800 */
[----:B----4-:R-:W-:Y:S01]  /*40b0*/  FMUL R77, R13, 1.4426950216293334961 ;  /* 0x3fb8aa3b0d4d7820 */ /* 0x010fe20000400000 */
[----:B------:R-:W-:Y:S01]  /*40c0*/  FFMA R13, R14, UR31, -R3 ;  /* 0x0000001f0e0d7c23 */ /* 0x000fe20008000803 */
[----:B--2---:R-:W-:Y:S01]  /*40d0*/  FADD R81, R6, R81 ;  /* 0x0000005106517221 */ /* 0x004fe20000000000 */
[----:B------:R-:W-:Y:S01]  /*40e0*/  FMUL R24, R24, 1.4426950216293334961 ;  /* 0x3fb8aa3b18187820 */ /* 0x000fe20000400000 */
[----:B------:R-:W-:Y:S01]  /*40f0*/  FMUL R25, R25, 1.4426950216293334961 ;  /* 0x3fb8aa3b19197820 */ /* 0x000fe20000400000 */
[----:B------:R-:W-:Y:S01]  /*4100*/  FMUL R13, R13, 1.4426950216293334961 ;  /* 0x3fb8aa3b0d0d7820 */ /* 0x000fe20000400000 */
[----:B------:R-:W-:Y:S01]  /*4110*/  FFMA R26, R26, UR31, -R3 ;  /* 0x0000001f1a1a7c23 */ /* 0x000fe20008000803 */
[----:B------:R2:W4:Y:S01]  /*4120*/  MUFU.EX2 R10, R78 ;  /* 0x0000004e000a7308 */ /* 0x0005220000000800 */
[----:B-----5:R-:W-:Y:S01]  /*4130*/  FADD R82, R8, R81 ;  /* 0x0000005108527221 */ /* 0x020fe20000000000 */
[--C-:B------:R-:W-:Y:S01]  /*4140*/  FFMA R27, R27, UR31, -R3.reuse ;  /* 0x0000001f1b1b7c23 */ /* 0x100fe20008000803 */
[----:B------:R-:W-:Y:S01]  /*4150*/  FMUL R26, R26, 1.4426950216293334961 ;  /* 0x3fb8aa3b1a1a7820 */ /* 0x000fe20000400000 */
[--C-:B------:R-:W-:Y:S01]  /*4160*/  FFMA R28, R28, UR31, -R3.reuse ;  /* 0x0000001f1c1c7c23 */ /* 0x100fe20008000803 */
[--C-:B------:R-:W-:Y:S01]  /*4170*/  FFMA R29, R29, UR31, -R3.reuse ;  /* 0x0000001f1d1d7c23 */ /* 0x100fe20008000803 */
[----:B------:R-:W-:Y:S01]  /*4180*/  FMUL R27, R27, 1.4426950216293334961 ;  /* 0x3fb8aa3b1b1b7820 */ /* 0x000fe20000400000 */
[--C-:B------:R-:W-:Y:S01]  /*4190*/  FFMA R30, R30, UR31, -R3.reuse ;  /* 0x0000001f1e1e7c23 */ /* 0x100fe20008000803 */
[----:B------:R5:W-:Y:S01]  /*41a0*/  MUFU.EX2 R14, R77 ;  /* 0x0000004d000e7308 */ /* 0x000be20000000800 */
[----:B0-----:R-:W-:Y:S01]  /*41b0*/  FADD R81, R7, R82 ;  /* 0x0000005207517221 */ /* 0x001fe20000000000 */
[----:B--2---:R-:W-:Y:S01]  /*41c0*/  FMUL R78, R15, 1.4426950216293334961 ;  /* 0x3fb8aa3b0f4e7820 */ /* 0x004fe20000400000 */
[--C-:B------:R-:W-:Y:S01]  /*41d0*/  FFMA R15, R16, UR31, -R3.reuse ;  /* 0x0000001f100f7c23 */ /* 0x100fe20008000803 */
[----:B------:R-:W-:Y:S01]  /*41e0*/  FMUL R28, R28, 1.4426950216293334961 ;  /* 0x3fb8aa3b1c1c7820 */ /* 0x000fe20000400000 */
[----:B------:R-:W-:Y:S01]  /*41f0*/  FMUL R29, R29, 1.4426950216293334961 ;  /* 0x3fb8aa3b1d1d7820 */ /* 0x000fe20000400000 */
[----:B------:R-:W-:Y:S01]  /*4200*/  FMUL R30, R30, 1.4426950216293334961 ;  /* 0x3fb8aa3b1e1e7820 */ /* 0x000fe20000400000 */
[----:B------:R-:W-:Y:S01]  /*4210*/  FMUL R15, R15, 1.4426950216293334961 ;  /* 0x3fb8aa3b0f0f7820 */ /* 0x000fe20000400000 */
[----:B------:R-:W0:Y:S01]  /*4220*/  MUFU.EX2 R9, R9 ;  /* 0x0000000900097308 */ /* 0x000e220000000800 */
[----:B-----5:R-:W-:Y:S01]  /*4230*/  FMUL R77, R19, 1.4426950216293334961 ;  /* 0x3fb8aa3b134d7820 */ /* 0x020fe20000400000 */
[----:B------:R-:W-:Y:S01]  /*4240*/  FFMA R19, R20, UR31, -R3 ;  /* 0x0000001f14137c23 */ /* 0x000fe20008000803 */
[----:B----4-:R-:W-:Y:S01]  /*4250*/  FADD R82, R10, R81 ;  /* 0x000000510a527221 */ /* 0x010fe20000000000 */
[--C-:B------:R-:W-:Y:S01]  /*4260*/  FFMA R31, R31, UR31, -R3.reuse ;  /* 0x0000001f1f1f7c23 */ /* 0x100fe20008000803 */
[--C-:B------:R-:W-:Y:S01]  /*4270*/  FFMA R49, R49, UR31, -R3.reuse ;  /* 0x0000001f31317c23 */ /* 0x100fe20008000803 */
[----:B------:R-:W-:Y:S01]  /*4280*/  FMUL R19, R19, 1.4426950216293334961 ;  /* 0x3fb8aa3b13137820 */ /* 0x000fe20000400000 */
[--C-:B------:R-:W-:Y:S01]  /*4290*/  FFMA R32, R32, UR31, -R3.reuse ;  /* 0x0000001f20207c23 */ /* 0x100fe20008000803 */
[----:B------:R2:W4:Y:S01]  /*42a0*/  MUFU.EX2 R12, R79 ;  /* 0x0000004f000c7308 */ /* 0x0005220000000800 */
[----:B------:R-:W-:Y:S01]  /*42b0*/  FMUL R31, R31, 1.4426950216293334961 ;  /* 0x3fb8aa3b1f1f7820 */ /* 0x000fe20000400000 */
[--C-:B------:R-:W-:Y:S01]  /*42c0*/  FFMA R33, R33, UR31, -R3.reuse ;  /* 0x0000001f21217c23 */ /* 0x100fe20008000803 */
[----:B------:R-:W-:Y:S01]  /*42d0*/  FMUL R32, R32, 1.4426950216293334961 ;  /* 0x3fb8aa3b20207820 */ /* 0x000fe20000400000 */
[--C-:B------:R-:W-:Y:S01]  /*42e0*/  FFMA R34, R34, UR31, -R3.reuse ;  /* 0x0000001f22227c23 */ /* 0x100fe20008000803 */
[--C-:B------:R-:W-:Y:S01]  /*42f0*/  FFMA R35, R35, UR31, -R3.reuse ;  /* 0x0000001f23237c23 */ /* 0x100fe20008000803 */
[----:B------:R-:W-:Y:S01]  /*4300*/  FMUL R33, R33, 1.4426950216293334961 ;  /* 0x3fb8aa3b21217820 */ /* 0x000fe20000400000 */
[--C-:B------:R-:W-:Y:S01]  /*4310*/  FFMA R51, R51, UR31, -R3.reuse ;  /* 0x0000001f33337c23 */ /* 0x100fe20008000803 */
[----:B------:R5:W-:Y:S01]  /*4320*/  MUFU.EX2 R20, R77 ;  /* 0x0000004d00147308 */ /* 0x000be20000000800 */
[----:B--2---:R-:W-:Y:S01]  /*4330*/  FMUL R79, R17, 1.4426950216293334961 ;  /* 0x3fb8aa3b114f7820 */ /* 0x004fe20000400000 */
[--C-:B------:R-:W-:Y:S01]  /*4340*/  FFMA R17, R18, UR31, -R3.reuse ;  /* 0x0000001f12117c23 */ /* 0x100fe20008000803 */
[----:B------:R-:W-:Y:S01]  /*4350*/  FMUL R34, R34, 1.4426950216293334961 ;  /* 0x3fb8aa3b22227820 */ /* 0x000fe20000400000 */
[----:B------:R-:W-:Y:S01]  /*4360*/  FMUL R35, R35, 1.4426950216293334961 ;  /* 0x3fb8aa3b23237820 */ /* 0x000fe20000400000 */
[--C-:B------:R-:W-:Y:S01]  /*4370*/  FFMA R53, R53, UR31, -R3.reuse ;  /* 0x0000001f35357c23 */ /* 0x100fe20008000803 */
[----:B------:R-:W-:Y:S01]  /*4380*/  FMUL R17, R17, 1.4426950216293334961 ;  /* 0x3fb8aa3b11117820 */ /* 0x000fe20000400000 */
[--C-:B------:R-:W-:Y:S01]  /*4390*/  FFMA R55, R55, UR31, -R3.reuse ;  /* 0x0000001f37377c23 */ /* 0x100fe20008000803 */
[----:B------:R2:W-:Y:S01]  /*43a0*/  MUFU.EX2 R18, R79 ;  /* 0x0000004f00127308 */ /* 0x0005e20000000800 */
[----:B-----5:R-:W-:Y:S01]  /*43b0*/  FMUL R77, R36, 1.4426950216293334961 ;  /* 0x3fb8aa3b244d7820 */ /* 0x020fe20000400000 */
[--C-:B------:R-:W-:Y:S01]  /*43c0*/  FFMA R36, R39, UR31, -R3.reuse ;  /* 0x0000001f27247c23 */ /* 0x100fe20008000803 */
[--C-:B------:R-:W-:Y:S01]  /*43d0*/  FFMA R48, R48, UR31, -R3.reuse ;  /* 0x0000001f30307c23 */ /* 0x100fe20008000803 */
[--C-:B------:R-:W-:Y:S01]  /*43e0*/  FFMA R59, R59, UR31, -R3.reuse ;  /* 0x0000001f3b3b7c23 */ /* 0x100fe20008000803 */
[--C-:B------:R-:W-:Y:S01]  /*43f0*/  FFMA R61, R61, UR31, -R3.reuse ;  /* 0x0000001f3d3d7c23 */ /* 0x100fe20008000803 */
[--C-:B------:R-:W-:Y:S01]  /*4400*/  FFMA R57, R57, UR31, -R3.reuse ;  /* 0x0000001f39397c23 */ /* 0x100fe20008000803 */
[----:B------:R-:W-:Y:S01]  /*4410*/  FMUL R48, R48, 1.4426950216293334961 ;  /* 0x3fb8aa3b30307820 */ /* 0x000fe20000400000 */
[----:B------:R-:W5:Y:S01]  /*4420*/  MUFU.EX2 R11, R11 ;  /* 0x0000000b000b7308 */ /* 0x000f620000000800 */
[----:B--2---:R-:W-:Y:S01]  /*4430*/  FMUL R79, R36, 1.4426950216293334961 ;  /* 0x3fb8aa3b244f7820 */ /* 0x004fe20000400000 */
[--C-:B------:R-:W-:Y:S01]  /*4440*/  FFMA R36, R40, UR31, -R3.reuse ;  /* 0x0000001f28247c23 */ /* 0x100fe20008000803 */
[----:B------:R-:W-:Y:S01]  /*4450*/  FMUL R59, R59, 1.4426950216293334961 ;  /* 0x3fb8aa3b3b3b7820 */ /* 0x000fe20000400000 */
[--C-:B------:R-:W-:Y:S01]  /*4460*/  FFMA R58, R58, UR31, -R3.reuse ;  /* 0x0000001f3a3a7c23 */ /* 0x100fe20008000803 */
[--C-:B------:R-:W-:Y:S01]  /*4470*/  FFMA R60, R60, UR31, -R3.reuse ;  /* 0x0000001f3c3c7c23 */ /* 0x100fe20008000803 */
[----:B------:R-:W-:Y:S01]  /*4480*/  FMUL R80, R36, 1.4426950216293334961 ;  /* 0x3fb8aa3b24507820 */ /* 0x000fe20000400000 */
[--C-:B------:R-:W-:Y:S01]  /*4490*/  FFMA R36, R41, UR31, -R3.reuse ;  /* 0x0000001f29247c23 */ /* 0x100fe20008000803 */
[----:B------:R-:W2:Y:S01]  /*44a0*/  MUFU.EX2 R13, R13 ;  /* 0x0000000d000d7308 */ /* 0x000ea20000000800 */
[----:B------:R-:W-:Y:S01]  /*44b0*/  FMUL R60, R60, 1.4426950216293334961 ;  /* 0x3fb8aa3b3c3c7820 */ /* 0x000fe20000400000 */
[--C-:B------:R-:W-:Y:S01]  /*44c0*/  FFMA R63, R63, UR31, -R3.reuse ;  /* 0x0000001f3f3f7c23 */ /* 0x100fe20008000803 */
[--C-:B------:R-:W-:Y:S01]  /*44d0*/  FFMA R64, R64, UR31, -R3.reuse ;  /* 0x0000001f40407c23 */ /* 0x100fe20008000803 */
[--C-:B------:R-:W-:Y:S01]  /*44e0*/  FFMA R65, R65, UR31, -R3.reuse ;  /* 0x0000001f41417c23 */ /* 0x100fe20008000803 */
[--C-:B------:R-:W-:Y:S01]  /*44f0*/  FFMA R66, R66, UR31, -R3.reuse ;  /* 0x0000001f42427c23 */ /* 0x100fe20008000803 */
[----:B------:R-:W-:Y:S01]  /*4500*/  FMUL R63, R63, 1.4426950216293334961 ;  /* 0x3fb8aa3b3f3f7820 */ /* 0x000fe20000400000 */
[----:B------:R-:W-:Y:S01]  /*4510*/  FMUL R64, R64, 1.4426950216293334961 ;  /* 0x3fb8aa3b40407820 */ /* 0x000fe20000400000 */
[----:B------:R-:W1:Y:S01]  /*4520*/  MUFU.EX2 R16, R78 ;  /* 0x0000004e00107308 */ /* 0x000e620000000800 */
[----:B------:R-:W-:Y:S01]  /*4530*/  FMUL R65, R65, 1.4426950216293334961 ;  /* 0x3fb8aa3b41417820 */ /* 0x000fe20000400000 */
[----:B------:R-:W-:Y:S01]  /*4540*/  FMUL R66, R66, 1.4426950216293334961 ;  /* 0x3fb8aa3b42427820 */ /* 0x000fe20000400000 */
[----:B------:R-:W-:Y:S01]  /*4550*/  FFMA R67, R67, UR31, -R3 ;  /* 0x0000001f43437c23 */ /* 0x000fe20008000803 */
[----:B------:R-:W-:-:S02]  /*4560*/  F2FP.BF16.F32.PACK_AB R4, R5, R4 ;  /* 0x000000040504723e */ /* 0x000fc400000010ff */
[----:B------:R-:W-:Y:S01]  /*4570*/  F2FP.BF16.F32.PACK_AB R5, R8, R6 ;  /* 0x000000060805723e */ /* 0x000fe200000010ff */
[----:B------:R-:W-:Y:S01]  /*4580*/  FMUL R67, R67, 1.4426950216293334961 ;  /* 0x3fb8aa3b43437820 */ /* 0x000fe20000400000 */
[----:B------:R0:W-:Y:S08]  /*4590*/  MUFU.EX2 R40, R79 ;  /* 0x0000004f00287308 */ /* 0x0001f00000000800 */
[----:B------:R1:W-:Y:S01]  /*45a0*/  MUFU.EX2 R78, R37 ;  /* 0x00000025004e7308 */ /* 0x0003e20000000800 */
[----:B0-----:R-:W-:-:S07]  /*45b0*/  FADD R79, R9, R82 ;  /* 0x00000052094f7221 */ /* 0x001fce0000000000 */
[----:B------:R4:W-:Y:S01]  /*45c0*/  MUFU.EX2 R41, R80 ;  /* 0x0000005000297308 */ /* 0x0009e20000000800 */
[----:B-1----:R-:W-:Y:S01]  /*45d0*/  FMUL R37, R36, 1.4426950216293334961 ;  /* 0x3fb8aa3b24257820 */ /* 0x002fe20000400000 */
[----:B------:R-:W-:-:S06]  /*45e0*/  FFMA R36, R42, UR31, -R3 ;  /* 0x0000001f2a247c23 */ /* 0x000fcc0008000803 */
[----:B------:R0:W-:Y:S01]  /*45f0*/  MUFU.EX2 R39, R38 ;  /* 0x0000002600277308 */ /* 0x0001e20000000800 */
[----:B----4-:R-:W-:-:S04]  /*4600*/  FADD R80, R12, R79 ;  /* 0x0000004f0c507221 */ /* 0x010fc80000000000 */
[----:B-----5:R-:W-:-:S03]  /*4610*/  FADD R81, R11, R80 ;  /* 0x000000500b517221 */ /* 0x020fc60000000000 */
[----:B------:R-:W1:Y:S01]  /*4620*/  MUFU.EX2 R15, R15 ;  /* 0x0000000f000f7308 */ /* 0x000e620000000800 */
[----:B0-----:R-:W-:Y:S01]  /*4630*/  FMUL R38, R36, 1.4426950216293334961 ;  /* 0x3fb8aa3b24267820 */ /* 0x001fe20000400000 */
[----:B------:R-:W-:-:S04]  /*4640*/  FFMA R36, R43, UR31, -R3 ;  /* 0x0000001f2b247c23 */ /* 0x000fc80008000803 */
[----:B------:R-:W-:Y:S01]  /*4650*/  FMUL R79, R36, 1.4426950216293334961 ;  /* 0x3fb8aa3b244f7820 */ /* 0x000fe20000400000 */
[----:B------:R-:W-:Y:S01]  /*4660*/  FADD R36, R14, R81 ;  /* 0x000000510e247221 */ /* 0x000fe20000000000 */
[----:B------:R-:W0:Y:S08]  /*4670*/  MUFU.EX2 R17, R17 ;  /* 0x0000001100117308 */ /* 0x000e300000000800 */
[----:B------:R2:W-:Y:S08]  /*4680*/  MUFU.EX2 R42, R37 ;  /* 0x00000025002a7308 */ /* 0x0005f00000000800 */
[----:B------:R4:W-:Y:S01]  /*4690*/  MUFU.EX2 R43, R38 ;  /* 0x00000026002b7308 */ /* 0x0009e20000000800 */
[----:B--2---:R-:W-:Y:S01]  /*46a0*/  FADD R37, R13, R36 ;  /* 0x000000240d257221 */ /* 0x004fe20000000000 */
[----:B------:R-:W-:-:S06]  /*46b0*/  FFMA R36, R45, UR31, -R3 ;  /* 0x0000001f2d247c23 */ /* 0x000fcc0008000803 */
[----:B------:R-:W2:Y:S01]  /*46c0*/  MUFU.EX2 R19, R19 ;  /* 0x0000001300137308 */ /* 0x000ea20000000800 */
[----:B----4-:R-:W-:Y:S01]  /*46d0*/  FADD R38, R16, R37 ;  /* 0x0000002510267221 */ /* 0x010fe20000000000 */
[----:B------:R-:W-:Y:S01]  /*46e0*/  FMUL R37, R36, 1.4426950216293334961 ;  /* 0x3fb8aa3b24257820 */ /* 0x000fe20000400000 */
[----:B------:R-:W-:Y:S02]  /*46f0*/  FFMA R36, R46, UR31, -R3 ;  /* 0x0000001f2e247c23 */ /* 0x000fe40008000803 */
[----:B-1----:R-:W-:Y:S02]  /*4700*/  FADD R81, R15, R38 ;  /* 0x000000260f517221 */ /* 0x002fe40000000000 */
[----:B------:R-:W-:Y:S01]  /*4710*/  FMUL R38, R36, 1.4426950216293334961 ;  /* 0x3fb8aa3b24267820 */ /* 0x000fe20000400000 */
[----:B------:R-:W1:Y:S01]  /*4720*/  MUFU.EX2 R21, R21 ;  /* 0x0000001500157308 */ /* 0x000e620000000800 */
[----:B------:R-:W-:Y:S01]  /*4730*/  FADD R80, R18, R81 ;  /* 0x0000005112507221 */ /* 0x000fe20000000000 */
[----:B------:R-:W-:-:S03]  /*4740*/  FFMA R36, R47, UR31, -R3 ;  /* 0x0000001f2f247c23 */ /* 0x000fc60008000803 */
[----:B0-----:R-:W-:Y:S01]  /*4750*/  FADD R81, R17, R80 ;  /* 0x0000005011517221 */ /* 0x001fe20000000000 */
[----:B------:R-:W-:Y:S02]  /*4760*/  FMUL R80, R36, 1.4426950216293334961 ;  /* 0x3fb8aa3b24507820 */ /* 0x000fe40000400000 */
[----:B------:R-:W0:Y:S08]  /*4770*/  MUFU.EX2 R22, R22 ;  /* 0x0000001600167308 */ /* 0x000e300000000800 */
[----:B------:R-:W4:Y:S08]  /*4780*/  MUFU.EX2 R23, R23 ;  /* 0x0000001700177308 */ /* 0x000f300000000800 */
[----:B------:R5:W-:Y:S08]  /*4790*/  MUFU.EX2 R45, R44 ;  /* 0x0000002c002d7308 */ /* 0x000bf00000000800 */
[----:B------:R-:W0:Y:S01]  /*47a0*/  MUFU.EX2 R24, R24 ;  /* 0x0000001800187308 */ /* 0x000e220000000800 */
[----:B-----5:R-:W-:-:S04]  /*47b0*/  FADD R44, R20, R81 ;  /* 0x00000051142c7221 */ /* 0x020fc80000000000 */
[----:B--2---:R-:W-:-:S03]  /*47c0*/  FADD R44, R19, R44 ;  /* 0x0000002c132c7221 */ /* 0x004fc60000000000 */
[----:B------:R-:W2:Y:S08]  /*47d0*/  MUFU.EX2 R25, R25 ;  /* 0x0000001900197308 */ /* 0x000eb00000000800 */
[----:B------:R1:W-:Y:S08]  /*47e0*/  MUFU.EX2 R46, R37 ;  /* 0x00000025002e7308 */ /* 0x0003f00000000800 */
[----:B------:R-:W5:Y:S01]  /*47f0*/  MUFU.EX2 R26, R26 ;  /* 0x0000001a001a7308 */ /* 0x000f620000000800 */
[----:B-1----:R-:W-:-:S04]  /*4800*/  FADD R37, R21, R44 ;  /* 0x0000002c15257221 */ /* 0x002fc80000000000 */
[----:B0-----:R-:W-:Y:S01]  /*4810*/  FADD R36, R22, R37 ;  /* 0x0000002516247221 */ /* 0x001fe20000000000 */
[----:B------:R-:W-:Y:S02]  /*4820*/  FMUL R37, R49, 1.4426950216293334961 ;  /* 0x3fb8aa3b31257820 */ /* 0x000fe40000400000 */
[----:B------:R-:W0:Y:S01]  /*4830*/  MUFU.EX2 R27, R27 ;  /* 0x0000001b001b7308 */ /* 0x000e220000000800 */
[----:B----4-:R-:W-:Y:S01]  /*4840*/  FADD R81, R23, R36 ;  /* 0x0000002417517221 */ /* 0x010fe20000000000 */
[----:B------:R-:W-:-:S04]  /*4850*/  FFMA R36, R50, UR31, -R3 ;  /* 0x0000001f32247c23 */ /* 0x000fc80008000803 */
[----:B------:R-:W-:Y:S02]  /*4860*/  FMUL R49, R36, 1.4426950216293334961 ;  /* 0x3fb8aa3b24317820 */ /* 0x000fe40000400000 */
[----:B------:R-:W1:Y:S08]  /*4870*/  MUFU.EX2 R28, R28 ;  /* 0x0000001c001c7308 */ /* 0x000e700000000800 */
[----:B------:R4:W-:Y:S08]  /*4880*/  MUFU.EX2 R47, R38 ;  /* 0x00000026002f7308 */ /* 0x0009f00000000800 */
[----:B------:R-:W1:Y:S01]  /*4890*/  MUFU.EX2 R29, R29 ;  /* 0x0000001d001d7308 */ /* 0x000e620000000800 */
[----:B----4-:R-:W-:-:S04]  /*48a0*/  FADD R38, R24, R81 ;  /* 0x0000005118267221 */ /* 0x010fc80000000000 */
[----:B--2---:R-:W-:Y:S01]  /*48b0*/  FADD R81, R25, R38 ;  /* 0x0000002619517221 */ /* 0x004fe20000000000 */
[----:B------:R-:W-:Y:S02]  /*48c0*/  FMUL R38, R51, 1.4426950216293334961 ;  /* 0x3fb8aa3b33267820 */ /* 0x000fe40000400000 */
[----:B------:R-:W2:Y:S01]  /*48d0*/  MUFU.EX2 R30, R30 ;  /* 0x0000001e001e7308 */ /* 0x000ea20000000800 */
[----:B-----5:R-:W-:-:S04]  /*48e0*/  FADD R36, R26, R81 ;  /* 0x000000511a247221 */ /* 0x020fc80000000000 */
[----:B0-----:R-:W-:Y:S01]  /*48f0*/  FADD R81, R27, R36 ;  /* 0x000000241b517221 */ /* 0x001fe20000000000 */
[----:B------:R-:W-:Y:S02]  /*4900*/  FFMA R36, R52, UR31, -R3 ;  /* 0x0000001f34247c23 */ /* 0x000fe40008000803 */
[----:B------:R-:W0:Y:S01]  /*4910*/  MUFU.EX2 R31, R31 ;  /* 0x0000001f001f7308 */ /* 0x000e220000000800 */
[----:B-1----:R-:W-:Y:S01]  /*4920*/  FADD R44, R28, R81 ;  /* 0x000000511c2c7221 */ /* 0x002fe20000000000 */
[----:B------:R-:W-:-:S06]  /*4930*/  FMUL R51, R36, 1.4426950216293334961 ;  /* 0x3fb8aa3b24337820 */ /* 0x000fcc0000400000 */
[----:B------:R-:W1:Y:S08]  /*4940*/  MUFU.EX2 R32, R32 ;  /* 0x0000002000207308 */ /* 0x000e700000000800 */
[----:B------:R-:W4:Y:S08]  /*4950*/  MUFU.EX2 R33, R33 ;  /* 0x0000002100217308 */ /* 0x000f300000000800 */
[----:B------:R5:W-:Y:S08]  /*4960*/  MUFU.EX2 R50, R37 ;  /* 0x0000002500327308 */ /* 0x000bf00000000800 */
[----:B------:R-:W3:Y:S01]  /*4970*/  MUFU.EX2 R34, R34 ;  /* 0x0000002200227308 */ /* 0x000ee20000000800 */
[----:B-----5:R-:W-:-:S04]  /*4980*/  FADD R37, R29, R44 ;  /* 0x0000002c1d257221 */ /* 0x020fc80000000000 */
[----:B--2---:R-:W-:Y:S01]  /*4990*/  FADD R36, R30, R37 ;  /* 0x000000251e247221 */ /* 0x004fe20000000000 */
[----:B------:R-:W-:Y:S02]  /*49a0*/  FMUL R37, R53, 1.4426950216293334961 ;  /* 0x3fb8aa3b35257820 */ /* 0x000fe40000400000 */
[----:B------:R-:W2:Y:S01]  /*49b0*/  MUFU.EX2 R35, R35 ;  /* 0x0000002300237308 */ /* 0x000ea20000000800 */
[----:B0-----:R-:W-:Y:S01]  /*49c0*/  FADD R81, R31, R36 ;  /* 0x000000241f517221 */ /* 0x001fe20000000000 */
[----:B------:R-:W-:-:S03]  /*49d0*/  FFMA R36, R54, UR31, -R3 ;  /* 0x0000001f36247c23 */ /* 0x000fc60008000803 */
[----:B-1----:R-:W-:Y:S01]  /*49e0*/  FADD R44, R32, R81 ;  /* 0x00000051202c7221 */ /* 0x002fe20000000000 */
[----:B------:R-:W-:Y:S02]  /*49f0*/  FMUL R53, R36, 1.4426950216293334961 ;  /* 0x3fb8aa3b24357820 */ /* 0x000fe40000400000 */
[----:B------:R-:W0:Y:S01]  /*4a00*/  MUFU.EX2 R77, R77 ;  /* 0x0000004d004d7308 */ /* 0x000e220000000800 */
[----:B----4-:R-:W-:-:S04]  /*4a10*/  FADD R81, R33, R44 ;  /* 0x0000002c21517221 */ /* 0x010fc80000000000 */
[----:B---3--:R-:W-:Y:S01]  /*4a20*/  FADD R36, R34, R81 ;  /* 0x0000005122247221 */ /* 0x008fe20000000000 */
[----:B------:R-:W-:Y:S01]  /*4a30*/  FMUL R81, R57, 1.4426950216293334961 ;  /* 0x3fb8aa3b39517820 */ /* 0x000fe20000400000 */
[----:B------:R-:W-:Y:S01]  /*4a40*/  FMUL R57, R58, 1.4426950216293334961 ;  /* 0x3fb8aa3b3a397820 */ /* 0x000fe20000400000 */
[----:B------:R1:W-:Y:S01]  /*4a50*/  MUFU.EX2 R52, R38 ;  /* 0x0000002600347308 */ /* 0x0003e20000000800 */
[----:B--2---:R-:W-:-:S07]  /*4a60*/  FADD R36, R35, R36 ;  /* 0x0000002423247221 */ /* 0x004fce0000000000 */
[----:B------:R2:W-:Y:S01]  /*4a70*/  MUFU.EX2 R54, R37 ;  /* 0x0000002500367308 */ /* 0x0005e20000000800 */
[----:B-1----:R-:W-:Y:S01]  /*4a80*/  FMUL R38, R55, 1.4426950216293334961 ;  /* 0x3fb8aa3b37267820 */ /* 0x002fe20000400000 */
[----:B0-----:R-:W-:Y:S01]  /*4a90*/  FADD R55, R77, R36 ;  /* 0x000000244d377221 */ /* 0x001fe20000000000 */
[----:B------:R-:W-:-:S03]  /*4aa0*/  FFMA R36, R56, UR31, -R3 ;  /* 0x0000001f38247c23 */ /* 0x000fc60008000803 */
[----:B------:R-:W-:Y:S01]  /*4ab0*/  FADD R44, R78, R55 ;  /* 0x000000374e2c7221 */ /* 0x000fe20000000000 */
[----:B------:R-:W-:Y:S01]  /*4ac0*/  FMUL R36, R36, 1.4426950216293334961 ;  /* 0x3fb8aa3b24247820 */ /* 0x000fe20000400000 */
[----:B------:R-:W0:Y:S02]  /*4ad0*/  MUFU.EX2 R79, R79 ;  /* 0x0000004f004f7308 */ /* 0x000e240000000800 */
[----:B--2---:R-:W-:-:S04]  /*4ae0*/  FADD R37, R39, R44 ;  /* 0x0000002c27257221 */ /* 0x004fc80000000000 */
[----:B------:R-:W-:Y:S02]  /*4af0*/  FADD R44, R40, R37 ;  /* 0x00000025282c7221 */ /* 0x000fe40000000000 */
[----:B------:R1:W-:Y:S02]  /*4b00*/  MUFU.EX2 R56, R38 ;  /* 0x0000002600387308 */ /* 0x0003e40000000800 */
[----:B------:R-:W-:-:S06]  /*4b10*/  FADD R37, R41, R44 ;  /* 0x0000002c29257221 */ /* 0x000fcc0000000000 */
[----:B------:R-:W2:Y:S01]  /*4b20*/  MUFU.EX2 R80, R80 ;  /* 0x0000005000507308 */ /* 0x000ea20000000800 */
[----:B-1----:R-:W-:-:S04]  /*4b30*/  FADD R38, R42, R37 ;  /* 0x000000252a267221 */ /* 0x002fc80000000000 */
[----:B------:R-:W-:-:S03]  /*4b40*/  FADD R38, R43, R38 ;  /* 0x000000262b267221 */ /* 0x000fc60000000000 */
[----:B------:R-:W1:Y:S01]  /*4b50*/  MUFU.EX2 R48, R48 ;  /* 0x0000003000307308 */ /* 0x000e620000000800 */
[----:B0-----:R-:W-:-:S04]  /*4b60*/  FADD R38, R79, R38 ;  /* 0x000000264f267221 */ /* 0x001fc80000000000 */
[----:B------:R-:W-:-:S03]  /*4b70*/  FADD R37, R45, R38 ;  /* 0x000000262d257221 */ /* 0x000fc60000000000 */
[----:B------:R0:W-:Y:S08]  /*4b80*/  MUFU.EX2 R55, R36 ;  /* 0x0000002400377308 */ /* 0x0001f00000000800 */
[----:B------:R-:W3:Y:S01]  /*4b90*/  MUFU.EX2 R49, R49 ;  /* 0x0000003100317308 */ /* 0x000ee20000000800 */
[----:B0-----:R-:W-:-:S04]  /*4ba0*/  FADD R36, R46, R37 ;  /* 0x000000252e247221 */ /* 0x001fc80000000000 */
[----:B------:R-:W-:Y:S01]  /*4bb0*/  FADD R37, R47, R36 ;  /* 0x000000242f257221 */ /* 0x000fe20000000000 */
[----:B------:R-:W-:Y:S02]  /*4bc0*/  FFMA R36, R62, UR31, -R3 ;  /* 0x0000001f3e247c23 */ /* 0x000fe40008000803 */
[----:B------:R-:W0:Y:S01]  /*4bd0*/  MUFU.EX2 R51, R51 ;  /* 0x0000003300337308 */ /* 0x000e220000000800 */
[----:B--2---:R-:W-:Y:S01]  /*4be0*/  FADD R83, R80, R37 ;  /* 0x0000002550537221 */ /* 0x004fe20000000000 */
[----:B------:R-:W-:Y:S01]  /*4bf0*/  FMUL R37, R61, 1.4426950216293334961 ;  /* 0x3fb8aa3b3d257820 */ /* 0x000fe20000400000 */
[----:B------:R-:W-:Y:S02]  /*4c00*/  FMUL R61, R36, 1.4426950216293334961 ;  /* 0x3fb8aa3b243d7820 */ /* 0x000fe40000400000 */
[----:B-1----:R-:W-:-:S03]  /*4c10*/  FADD R83, R48, R83 ;  /* 0x0000005330537221 */ /* 0x002fc60000000000 */
[----:B------:R3:W-:Y:S01]  /*4c20*/  MUFU.EX2 R82, R59 ;  /* 0x0000003b00527308 */ /* 0x0007e20000000800 */
[----:B------:R-:W-:-:S07]  /*4c30*/  FADD R38, R50, R83 ;  /* 0x0000005332267221 */ /* 0x000fce0000000000 */
[----:B------:R-:W1:Y:S01]  /*4c40*/  MUFU.EX2 R53, R53 ;  /* 0x0000003500357308 */ /* 0x000e620000000800 */
[----:B---3--:R-:W-:-:S04]  /*4c50*/  FADD R59, R49, R38 ;  /* 0x00000026313b7221 */ /* 0x008fc80000000000 */
[----:B------:R-:W-:-:S03]  /*4c60*/  FADD R36, R52, R59 ;  /* 0x0000003b34247221 */ /* 0x000fc60000000000 */
[----:B------:R-:W2:Y:S01]  /*4c70*/  MUFU.EX2 R81, R81 ;  /* 0x0000005100517308 */ /* 0x000ea20000000800 */
[----:B0-----:R-:W-:Y:S01]  /*4c80*/  FADD R59, R51, R36 ;  /* 0x00000024333b7221 */ /* 0x001fe20000000000 */
[----:B------:R-:W-:-:S03]  /*4c90*/  FADD R36, -R3, R76 ;  /* 0x0000004c03247221 */ /* 0x000fc60000000100 */
[----:B------:R-:W-:Y:S01]  /*4ca0*/  FADD R38, R54, R59 ;  /* 0x0000003b36267221 */ /* 0x000fe20000000000 */
[----:B------:R-:W-:Y:S02]  /*4cb0*/  FMUL R36, R36, 1.4426950216293334961 ;  /* 0x3fb8aa3b24247820 */ /* 0x000fe40000400000 */
[----:B------:R1:W-:Y:S08]  /*4cc0*/  MUFU.EX2 R62, R37 ;  /* 0x00000025003e7308 */ /* 0x0003f00000000800 */
[----:B------:R-:W0:Y:S01]  /*4cd0*/  MUFU.EX2 R36, R36 ;  /* 0x0000002400247308 */ /* 0x000e220000000800 */
[----:B-1----:R-:W-:-:S04]  /*4ce0*/  FADD R37, R53, R38 ;  /* 0x0000002635257221 */ /* 0x002fc80000000000 */
[----:B------:R-:W-:-:S03]  /*4cf0*/  FADD R38, R56, R37 ;  /* 0x0000002538267221 */ /* 0x000fc60000000000 */
[----:B------:R-:W1:Y:S01]  /*4d00*/  MUFU.EX2 R57, R57 ;  /* 0x0000003900397308 */ /* 0x000e620000000800 */
[----:B------:R-:W-:-:S04]  /*4d10*/  FADD R38, R55, R38 ;  /* 0x0000002637267221 */ /* 0x000fc80000000000 */
[----:B--2---:R-:W-:-:S03]  /*4d20*/  FADD R38, R81, R38 ;  /* 0x0000002651267221 */ /* 0x004fc60000000000 */
[----:B------:R-:W2:Y:S01]  /*4d30*/  MUFU.EX2 R60, R60 ;  /* 0x0000003c003c7308 */ /* 0x000ea20000000800 */
[----:B0-----:R0:W-:Y:S07]  /*4d40*/  STSM.16.M88 [R118+0x2000], R36 ;  /* 0x0020002476007844 */ /* 0x0011ee0000000000 */
[----:B------:R-:W3:Y:S01]  /*4d50*/  MUFU.EX2 R61, R61 ;  /* 0x0000003d003d7308 */ /* 0x000ee20000000800 */
[----:B-1----:R-:W-:Y:S01]  /*4d60*/  FADD R37, R57, R38 ;  /* 0x0000002639257221 */ /* 0x002fe20000000000 */
[----:B------:R-:W-:Y:S03]  /*4d70*/  BAR.SYNC.DEFER_BLOCKING 0x0 ;  /* 0x0000000000007b1d */ /* 0x000fe60000010000 */
[----:B------:R-:W-:-:S03]  /*4d80*/  FADD R37, R82, R37 ;  /* 0x0000002552257221 */ /* 0x000fc60000000000 */
[----:B------:R-:W1:Y:S01]  /*4d90*/  MUFU.EX2 R63, R63 ;  /* 0x0000003f003f7308 */ /* 0x000e620000000800 */
[----:B--2---:R-:W-:-:S04]  /*4da0*/  FADD R37, R60, R37 ;  /* 0x000000253c257221 */ /* 0x004fc80000000000 */
[----:B------:R-:W-:-:S03]  /*4db0*/  FADD R44, R62, R37 ;  /* 0x000000253e2c7221 */ /* 0x000fc60000000000 */
[----:B------:R-:W2:Y:S01]  /*4dc0*/  MUFU.EX2 R64, R64 ;  /* 0x0000004000407308 */ /* 0x000ea20000000800 */
[----:B---3--:R-:W-:-:S07]  /*4dd0*/  FADD R44, R61, R44 ;  /* 0x0000002c3d2c7221 */ /* 0x008fce0000000000 */
[----:B------:R-:W3:Y:S01]  /*4de0*/  MUFU.EX2 R65, R65 ;  /* 0x0000004100417308 */ /* 0x000ee20000000800 */
[----:B-1----:R-:W-:Y:S01]  /*4df0*/  FADD R37, R63, R44 ;  /* 0x0000002c3f257221 */ /* 0x002fe20000000000 */
[----:B------:R0:W1:Y:S01]  /*4e00*/  LDSM.16.M88 R38, [R117+UR12+0x2000] ;  /* 0x0020000c7526783b */ /* 0x0000620008000000 */
[----:B------:R-:W4:Y:S05]  /*4e10*/  SYNCS.PHASECHK.TRANS64.TRYWAIT P2, [UR15], R75 ;  /* 0x0000004bff0075a7 */ /* 0x000f2a000804110f */
[----:B------:R-:W5:Y:S01]  /*4e20*/  MUFU.EX2 R66, R66 ;  /* 0x0000004200427308 */ /* 0x000f620000000800 */
[----:B--2---:R-:W-:-:S07]  /*4e30*/  FADD R44, R64, R37 ;  /* 0x00000025402c7221 */ /* 0x004fce0000000000 */
[----:B------:R-:W2:Y:S01]  /*4e40*/  MUFU.EX2 R67, R67 ;  /* 0x0000004300437308 */ /* 0x000ea20000000800 */
[----:B---3--:R-:W-:-:S04]  /*4e50*/  FADD R37, R65, R44 ;  /* 0x0000002c41257221 */ /* 0x008fc80000000000 */
[----:B-----5:R-:W-:-:S04]  /*4e60*/  FADD R44, R66, R37 ;  /* 0x00000025422c7221 */ /* 0x020fc80000000000 */
[----:B--2---:R-:W-:-:S05]  /*4e70*/  FADD R37, R67, R44 ;  /* 0x0000002c43257221 */ /* 0x004fca0000000000 */
[----:B------:R0:W2:Y:S01]  /*4e80*/  SHFL.BFLY PT, R44, R37, 0x10, 0x1f ;  /* 0x0e001f00252c7f89 */ /* 0x0000a200000e0000 */
[----:B-1--4-:R-:W-:Y:S05]  /*4e90*/  @!P2 BRA `(.L_x_15) ;  /* 0x000000140038a947 */ /* 0x012fea0003800000 */
.L_x_24:
[----:B------:R-:W-:Y:S01]  /*4ea0*/  IMAD.WIDE R58, R74, 0x2, R98 ;  /* 0x000000024a3a7825 */ /* 0x000fe200078e0262 */
[----:B------:R-:W-:-:S04]  /*4eb0*/  F2FP.BF16.F32.PACK_AB R6, R10, R7 ;  /* 0x000000070a06723e */ /* 0x000fc800000010ff */
[----:B------:R1:W3:Y:S02]  /*4ec0*/  LDG.E.U16 R75, desc[UR28][R58.64] ;  /* 0x0000001c3a4b7981 */ /* 0x0002e4000c1e1500 */
[----:B-1----:R-:W-:-:S05]  /*4ed0*/  IMAD.WIDE R58, R74, 0x2, R88 ;  /* 0x000000024a3a7825 */ /* 0x002fca00078e0258 */
[----:B------:R1:W4:Y:S02]  /*4ee0*/  LDG.E.U16 R76, desc[UR28][R58.64] ;  /* 0x0000001c3a4c7981 */ /* 0x000324000c1e1500 */
[----:B-1----:R-:W-:-:S05]  /*4ef0*/  IMAD.WIDE R58, R74, 0x2, R94 ;  /* 0x000000024a3a7825 */ /* 0x002fca00078e025e */
[----:B------:R1:W5:Y:S02]  /*4f00*/  LDG.E.U16 R83, desc[UR28][R58.64] ;  /* 0x0000001c3a537981 */ /* 0x000364000c1e1500 */
[----:B-1----:R-:W-:-:S05]  /*4f10*/  IMAD.WIDE R58, R74, 0x2, R86 ;  /* 0x000000024a3a7825 */ /* 0x002fca00078e0256 */
[----:B--2---:R1:W2:Y:S02]  /*4f20*/  LDG.E.U16 R92, desc[UR28][R58.64] ;  /* 0x0000001c3a5c7981 */ /* 0x0042a4000c1e1500 */
[----:B-1----:R-:W-:-:S05]  /*4f30*/  IMAD.WIDE R58, R74, 0x2, R90 ;  /* 0x000000024a3a7825 */ /* 0x002fca00078e025a */
[----:B------:R1:W2:Y:S02]  /*4f40*/  LDG.E.U16 R93, desc[UR28][R58.64] ;  /* 0x0000001c3a5d7981 */ /* 0x0002a4000c1e1500 */
[----:B-1----:R-:W-:-:S05]  /*4f50*/  IMAD.WIDE R58, R74, 0x2, R70 ;  /* 0x000000024a3a7825 */ /* 0x002fca00078e0246 */
[----:B------:R1:W2:Y:S02]  /*4f60*/  LDG.E.U16 R96, desc[UR28][R58.64] ;  /* 0x0000001c3a607981 */ /* 0x0002a4000c1e1500 */
[----:B-1----:R-:W-:-:S05]  /*4f70*/  IMAD.WIDE R58, R74, 0x2, R84 ;  /* 0x000000024a3a7825 */ /* 0x002fca00078e0254 */
[----:B------:R1:W2:Y:S02]  /*4f80*/  LDG.E.U16 R97, desc[UR28][R58.64] ;  /* 0x0000001c3a617981 */ /* 0x0002a4000c1e1500 */
[----:B-1----:R-:W-:-:S06]  /*4f90*/  IMAD.WIDE R58, R74, 0x2, R68 ;  /* 0x000000024a3a7825 */ /* 0x002fcc00078e0244 */
[----:B------:R-:W2:Y:S01]  /*4fa0*/  LDG.E.U16 R58, desc[UR28][R58.64] ;  /* 0x0000001c3a3a7981 */ /* 0x000ea2000c1e1500 */
[----:B------:R-:W-:Y:S01]  /*4fb0*/  F2FP.BF16.F32.PACK_AB R7, R12, R9 ;  /* 0x000000090c07723e */ /* 0x000fe200000010ff */
[----:B------:R-:W-:Y:S01]  /*4fc0*/  ULEA UR15, UR23, UR12, 0x3 ;  /* 0x0000000c170f7291 */ /* 0x000fe2000f8e18ff */
[----:B------:R-:W-:Y:S01]  /*4fd0*/  F2FP.BF16.F32.PACK_AB R8, R14, R11 ;  /* 0x0000000b0e08723e */ /* 0x000fe200000010ff */
[----:B0-----:R-:W-:Y:S01]  /*4fe0*/  FADD R37, R37, R44 ;  /* 0x0000002c25257221 */ /* 0x001fe20000000000 */
[----:B------:R-:W-:Y:S01]  /*4ff0*/  F2FP.BF16.F32.PACK_AB R9, R16, R13 ;  /* 0x0000000d1009723e */ /* 0x000fe200000010ff */
[----:B------:R-:W-:Y:S01]  /*5000*/  UIADD3 UR15, UPT, UPT, UR15, 0x4000, URZ ;  /* 0x000040000f0f7890 */ /* 0x000fe2000fffe0ff */
[----:B------:R-:W-:Y:S01]  /*5010*/  F2FP.BF16.F32.PACK_AB R10, R18, R15 ;  /* 0x0000000f120a723e */ /* 0x000fe200000010ff */
[----:B------:R-:W-:Y:S01]  /*5020*/  UMOV UR7, UR4 ;  /* 0x0000000400077c82 */ /* 0x000fe20008000000 */
        /* <DEDUP_REMOVED lines=24> */
[----:B------:R-:W-:-:S04]  /*51b0*/  F2FP.BF16.F32.PACK_AB R35, R67, R66 ;  /* 0x000000424323723e */ /* 0x000fc800000010ff */
[----:B------:R-:W-:Y:S01]  /*51c0*/  STTM.16dp32bit_t0_t15.x32 tmem[UR18], R4 ;  /* 0x00000004000079ed */ /* 0x000fe20008a80012 */
[----:B------:R-:W-:Y:S01]  /*51d0*/  STTM.16dp32bit_t16_t31.x32 tmem[UR18+0x20], R4 ;  /* 0x00002004000079ed */ /* 0x000fe20008aa0012 */
[----:B---3--:R0:W-:Y:S04]  /*51e0*/  STS.U16 [R2+UR12+0x3000], R75 ;  /* 0x0030004b02007988 */ /* 0x0081e8000800040c */
[----:B----4-:R0:W-:Y:S04]  /*51f0*/  STS.U16 [R2+UR12+0x3400], R76 ;  /* 0x0034004c02007988 */ /* 0x0101e8000800040c */
[----:B-----5:R0:W-:Y:S04]  /*5200*/  STS.U16 [R122+UR12+0x3100], R83 ;  /* 0x003100537a007988 */ /* 0x0201e8000800040c */
[----:B--2---:R0:W-:Y:S04]  /*5210*/  STS.U16 [R122+UR12+0x3500], R92 ;  /* 0x0035005c7a007988 */ /* 0x0041e8000800040c */
[----:B------:R0:W-:Y:S04]  /*5220*/  STS.U16 [R121+UR12+0x3200], R93 ;  /* 0x0032005d79007988 */ /* 0x0001e8000800040c */
[----:B------:R0:W-:Y:S04]  /*5230*/  STS.U16 [R121+UR12+0x3600], R96 ;  /* 0x0036006079007988 */ /* 0x0001e8000800040c */
[----:B------:R0:W-:Y:S04]  /*5240*/  STS.U16 [R120+UR12+0x3300], R97 ;  /* 0x0033006178007988 */ /* 0x0001e8000800040c */
[----:B------:R0:W-:Y:S01]  /*5250*/  STS.U16 [R120+UR12+0x3700], R58 ;  /* 0x0037003a78007988 */ /* 0x0001e2000800040c */
[----:B------:R-:W1:Y:S02]  /*5260*/  FENCE.VIEW.ASYNC.T ;  /* 0x00000000000073c6 */ /* 0x000e640000000200 */
[----:B-1----:R-:W-:Y:S06]  /*5270*/  BAR.SYNC.DEFER_BLOCKING 0x0 ;  /* 0x0000000000007b1d */ /* 0x002fec0000010000 */
[----:B------:R-:W1:Y:S01]  /*5280*/  LDTM.x8 R4, tmem[UR13] ;  /* 0x0000000d000479ee */ /* 0x000e6200081c0000 */
[----:B------:R-:W-:Y:S01]  /*5290*/  NOP ;  /* 0x0000000000007918 */ /* 0x000fe20000000000 */
[C---:B-1----:R-:W-:Y:S01]  /*52a0*/  FMUL R4, R38.reuse, R4 ;  /* 0x0000000426047220 */ /* 0x042fe20000400000 */
[C---:B------:R-:W-:Y:S01]  /*52b0*/  FMUL R5, R38.reuse, R5 ;  /* 0x0000000526057220 */ /* 0x040fe20000400000 */
[C---:B------:R-:W-:Y:S01]  /*52c0*/  FMUL R6, R38.reuse, R6 ;  /* 0x0000000626067220 */ /* 0x040fe20000400000 */
[C---:B------:R-:W-:Y:S01]  /*52d0*/  FMUL R7, R38.reuse, R7 ;  /* 0x0000000726077220 */ /* 0x040fe20000400000 */
[C---:B------:R-:W-:Y:S01]  /*52e0*/  FMUL R8, R38.reuse, R8 ;  /* 0x0000000826087220 */ /* 0x040fe20000400000 */
[C---:B------:R-:W-:Y:S01]  /*52f0*/  FMUL R9, R38.reuse, R9 ;  /* 0x0000000926097220 */ /* 0x040fe20000400000 */
[C---:B------:R-:W-:Y:S01]  /*5300*/  FMUL R10, R38.reuse, R10 ;  /* 0x0000000a260a7220 */ /* 0x040fe20000400000 */
[----:B------:R-:W-:-:S04]  /*5310*/  FMUL R11, R38, R11 ;  /* 0x0000000b260b7220 */ /* 0x000fc80000400000 */
[----:B------:R0:W-:Y:S01]  /*5320*/  STTM.x8 tmem[UR13], R4 ;  /* 0x00000004000079ed */ /* 0x0001e200081c000d */
[----:B------:R-:W1:Y:S02]  /*5330*/  FENCE.VIEW.ASYNC.T ;  /* 0x00000000000073c6 */ /* 0x000e640000000200 */
[----:B-1----:R-:W-:Y:S06]  /*5340*/  BAR.SYNC.DEFER_BLOCKING 0x0 ;  /* 0x0000000000007b1d */ /* 0x002fec0000010000 */
[----:B------:R1:W-:Y:S06]  /*5350*/  MEMBAR.ALL.CTA ;  /* 0x0000000000007992 */ /* 0x0003ec0000008000 */
[----:B-1----:R-:W1:Y:S02]  /*5360*/  FENCE.VIEW.ASYNC.S ;  /* 0x00000000000073c6 */ /* 0x002e640000000000 */
[----:B-1----:R-:W-:Y:S06]  /*5370*/  BAR.SYNC.DEFER_BLOCKING 0x0 ;  /* 0x0000000000007b1d */ /* 0x002fec0000010000 */
[----:B------:R-:W-:Y:S05]  /*5380*/  BRA.U UP1, `(.L_x_16) ;  /* 0x0000000101947547 */ /* 0x000fea000b800000 */
[----:B------:R-:W-:Y:S02]  /*5390*/  UIADD3 UR25, UPT, UPT, UR11, 0x98, URZ ;  /* 0x000000980b197890 */ /* 0x000fe4000fffe0ff */
[----:B------:R-:W-:Y:S02]  /*53a0*/  UIADD3 UR58, UPT, UPT, UR11, 0xa0, URZ ;  /* 0x000000a00b3a7890 */ /* 0x000fe4000fffe0ff */
[----:B------:R-:W-:Y:S02]  /*53b0*/  UIADD3 UR59, UPT, UPT, UR11, 0xa8, URZ ;  /* 0x000000a80b3b7890 */ /* 0x000fe4000fffe0ff */
[----:B------:R-:W-:Y:S02]  /*53c0*/  UIADD3 UR60, UPT, UPT, UR11, 0xb0, URZ ;  /* 0x000000b00b3c7890 */ /* 0x000fe4000fffe0ff */
[----:B------:R-:W-:Y:S02]  /*53d0*/  UIADD3 UR61, UPT, UPT, UR11, 0xb8, URZ ;  /* 0x000000b80b3d7890 */ /* 0x000fe4000fffe0ff */
[----:B------:R-:W-:Y:S01]  /*53e0*/  UIADD3 UR62, UPT, UPT, UR11, 0xc0, URZ ;  /* 0x000000c00b3e7890 */ /* 0x000fe2000fffe0ff */
[----:B------:R-:W-:Y:S01]  /*53f0*/  UMOV UR8, 0x0 ;  /* 0x0000000000087882 */ /* 0x000fe20000000000 */
[----:B------:R-:W-:Y:S01]  /*5400*/  UMOV UR9, 0x8040490 ;  /* 0x0804049000097882 */ /* 0x000fe20000000000 */
[----:B------:R-:W-:Y:S01]  /*5410*/  UMOV UR21, 0x40004040 ;  /* 0x4000404000157882 */ /* 0x000fe20000000000 */
[----:B------:R-:W-:-:S02]  /*5420*/  UIADD3 UR63, UPT, UPT, UR11, 0xc8, URZ ;  /* 0x000000c80b3f7890 */ /* 0x000fc4000fffe0ff */
[----:B------:R1:W-:Y:S01]  /*5430*/  UTCHMMA tmem[UR16], gdesc[UR20], tmem[UR11], tmem[UR8], idesc[UR9], UPT ;  /* 0x00ff0814100079ea */ /* 0x0003e2000b80000b */
[----:B------:R-:W-:Y:S01]  /*5440*/  UMOV UR26, 0x0 ;  /* 0x00000000001a7882 */ /* 0x000fe20000000000 */
        /* <DEDUP_REMOVED lines=14> */
[----:B------:R-:W-:Y:S01]  /*5530*/  UMOV UR4, UR15 ;  /* 0x0000000f00047c82 */ /* 0x000fe20008000000 */
[----:B------:R-:W-:Y:S01]  /*5540*/  UMOV UR5, URZ ;  /* 0x000000ff00057c82 */ /* 0x000fe20008000000 */
[----:B------:R1:W-:Y:S01]  /*5550*/  UTCHMMA tmem[UR60], gdesc[UR38], tmem[UR11], tmem[UR50], idesc[UR51], UPT ;  /* 0x00ff32263c0079ea */ /* 0x0003e2000b80000b */
[----:B------:R-:W-:Y:S01]  /*5560*/  UMOV UR56, 0x0 ;  /* 0x0000000000387882 */ /* 0x000fe20000000000 */
[----:B------:R-:W-:Y:S01]  /*5570*/  UMOV UR57, 0x8040490 ;  /* 0x0804049000397882 */ /* 0x000fe20000000000 */
[----:B------:R1:W-:Y:S01]  /*5580*/  UTCHMMA tmem[UR61], gdesc[UR40], tmem[UR11], tmem[UR52], idesc[UR53], UPT ;  /* 0x00ff34283d0079ea */ /* 0x0003e2000b80000b */
[----:B------:R-:W-:Y:S01]  /*5590*/  UMOV UR4, UR4 ;  /* 0x0000000400047c82 */ /* 0x000fe20008000000 */
[----:B------:R1:W-:Y:S01]  /*55a0*/  UTCHMMA tmem[UR62], gdesc[UR42], tmem[UR11], tmem[UR54], idesc[UR55], UPT ;  /* 0x00ff362a3e0079ea */ /* 0x0003e2000b80000b */
[----:B------:R1:W-:Y:S01]  /*55b0*/  UTCHMMA tmem[UR63], gdesc[UR44], tmem[UR11], tmem[UR56], idesc[UR57], UPT ;  /* 0x00ff382c3f0079ea */ /* 0x0003e2000b80000b */
[----:B------:R1:W-:Y:S01]  /*55c0*/  UTCBAR [UR4], URZ ;  /* 0x000000ff040073e9 */ /* 0x0003e200080000ff */
[----:B------:R-:W-:Y:S01]  /*55d0*/  NOP ;  /* 0x0000000000007918 */ /* 0x000fe20000000000 */
.L_x_16:
[----:B------:R-:W-:Y:S01]  /*55e0*/  UIADD3 UR23, UPT, UPT, UR23, 0x1, URZ ;  /* 0x0000000117177890 */ /* 0x000fe2000fffe0ff */
[----:B------:R-:W-:Y:S01]  /*55f0*/  FFMA R72, R36, R72, R37 ;  /* 0x0000004824487223 */ /* 0x000fe20000000025 */
[----:B------:R-:W-:Y:S01]  /*5600*/  UIADD3 UR6, UPT, UPT, UR6, 0x80, URZ ;  /* 0x0000008006067890 */ /* 0x000fe2000fffe0ff */
[----:B------:R-:W-:Y:S01]  /*5610*/  IADD3 R74, PT, PT, R74, UR19, RZ ;  /* 0x000000134a4a7c10 */ /* 0x000fe2000fffe0ff */
[----:B------:R-:W-:Y:S01]  /*5620*/  UISETP.GT.AND UP2, UPT, UR23, 0x1, UPT ;  /* 0x000000011700788c */ /* 0x000fe2000bf44270 */
[----:B------:R-:W-:Y:S02]  /*5630*/  IADD3 R73, PT, PT, R116, R73, RZ ;  /* 0x0000004974497210 */ /* 0x000fe40007ffe0ff */
[----:B0-----:R-:W-:Y:S01]  /*5640*/  MOV R75, UR7 ;  /* 0x00000007004b7c02 */ /* 0x001fe20008000f00 */
[----:B-1----:R-:W-:Y:S01]  /*5650*/  USEL UR4, URZ, 0x1, !UP2 ;  /* 0x00000001ff047887 */ /* 0x002fe2000d000000 */
[----:B------:R-:W-:Y:S01]  /*5660*/  MOV R76, R3 ;  /* 0x00000003004c7202 */ /* 0x000fe20000000f00 */
[----:B------:R-:W-:-:S02]  /*5670*/  USEL UR23, UR23, URZ, !UP2 ;  /* 0x000000ff17177287 */ /* 0x000fc4000d000000 */
[----:B------:R-:W-:Y:S02]  /*5680*/  UISETP.GE.AND UP2, UPT, UR6, UR17, UPT ;  /* 0x000000110600728c */ /* 0x000fe4000bf46270 */
[----:B------:R-:W-:-:S07]  /*5690*/  ULOP3.LUT UR4, UR7, UR4, URZ, 0x3c, !UPT ;  /* 0x0000000407047292 */ /* 0x000fce000f8e3cff */
[----:B------:R-:W-:Y:S05]  /*56a0*/  BRA.U !UP2, `(.L_x_17) ;  /* 0xffffffdd0a747547 */ /* 0x000fea000b83ffff */
.L_x_12:
[----:B------:R-:W0:Y:S02]  /*56b0*/  LDCU UR4, c[0x0][0x3f0] ;  /* 0x00007e00ff0477ac */ /* 0x000e240008000800 */
[----:B0-----:R-:W-:-:S09]  /*56c0*/  UISETP.GE.AND UP0, UPT, UR4, 0x1, UPT ;  /* 0x000000010400788c */ /* 0x001fd2000bf06270 */
[----:B------:R-:W-:Y:S05]  /*56d0*/  BRA.U !UP0, `(.L_x_18) ;  /* 0x0000000108107547 */ /* 0x000fea000b800000 */
[----:B------:R-:W-:-:S06]  /*56e0*/  USHF.L.U32 UR7, UR7, 0x1f, URZ ;  /* 0x0000001f07077899 */ /* 0x000fcc00080006ff */
[----:B------:R-:W-:-:S04]  /*56f0*/  MOV R0, UR7 ;  /* 0x0000000700007c02 */ /* 0x000fc80008000f00 */
[----:B------:R-:W0:Y:S02]  /*5700*/  SYNCS.PHASECHK.TRANS64.TRYWAIT P2, [UR15], R0 ;  /* 0x00000000ff0075a7 */ /* 0x000e24000804110f */
[----:B0-----:R-:W-:Y:S05]  /*5710*/  @!P2 BRA `(.L_x_19) ;  /* 0x0000000c0024a947 */ /* 0x001fea0003800000 */
.L_x_18:
[----:B------:R-:W-:Y:S01]  /*5720*/  BAR.SYNC.DEFER_BLOCKING 0x0 ;  /* 0x0000000000007b1d */ /* 0x000fe20000010000 */
[----:B------:R-:W-:Y:S02]  /*5730*/  FSETP.GEU.AND P2, PT, R72, 1.175494350822287508e-38, PT ;  /* 0x008000004800780b */ /* 0x000fe40003f4e000 */
[C---:B------:R-:W-:Y:S02]  /*5740*/  SHF.L.U32 R12, R124.reuse, 0x4, RZ ;  /* 0x000000047c0c7819 */ /* 0x040fe400000006ff */
[----:B------:R-:W-:-:S03]  /*5750*/  SHF.L.U32 R14, R124, 0x2, RZ ;  /* 0x000000027c0e7819 */ /* 0x000fc600000006ff */
[----:B------:R-:W0:Y:S01]  /*5760*/  LDC R26, c[0x0][0x3e8] ;  /* 0x0000fa00ff1a7b82 */ /* 0x000e220000000800 */
[----:B------:R-:W-:Y:S01]  /*5770*/  LOP3.LUT R124, R124, 0x18, RZ, 0xc0, !PT ;  /* 0x000000187c7c7812 */ /* 0x000fe200078ec0ff */
[----:B------:R-:W2:Y:S01]  /*5780*/  LDCU.64 UR4, c[0x0][0x3e0] ;  /* 0x00007c00ff0477ac */ /* 0x000ea20008000a00 */
[----:B------:R-:W-:Y:S02]  /*5790*/  LOP3.LUT R13, R12, 0x870, RZ, 0xc0, !PT ;  /* 0x000008700c0d7812 */ /* 0x000fe400078ec0ff */
[----:B------:R-:W-:Y:S02]  /*57a0*/  LOP3.LUT R16, R14, 0x180, RZ, 0xc0, !PT ;  /* 0x000001800e107812 */ /* 0x000fe400078ec0ff */
[----:B------:R-:W-:Y:S01]  /*57b0*/  LEA R15, R124, UR12, 0x6 ;  /* 0x0000000c7c0f7c11 */ /* 0x000fe2000f8e30ff */
[----:B------:R-:W3:Y:S01]  /*57c0*/  LDC.64 R24, c[0x0][0x398] ;  /* 0x0000e600ff187b82 */ /* 0x000ee20000000a00 */
[----:B------:R-:W-:Y:S02]  /*57d0*/  LOP3.LUT R17, R14, 0x380, RZ, 0xc0, !PT ;  /* 0x000003800e117812 */ /* 0x000fe400078ec0ff */
[----:B------:R-:W-:-:S02]  /*57e0*/  IADD3 R20, PT, PT, R16, R15, R13 ;  /* 0x0000000f10147210 */ /* 0x000fc40007ffe00d */
[----:B------:R-:W-:Y:S02]  /*57f0*/  LOP3.LUT R16, R12, 0x70, RZ, 0xc0, !PT ;  /* 0x000000700c107812 */ /* 0x000fe400078ec0ff */
[----:B------:R-:W-:Y:S01]  /*5800*/  LEA R124, R124, R15, 0x6 ;  /* 0x0000000f7c7c7211 */ /* 0x000fe200078e30ff */
[----:B------:R-:W4:Y:S02]  /*5810*/  @!P1 SYNCS.CCTL.IV [UR12+0x4000] ;  /* 0x00400000ff0099b1 */ /* 0x000f24000800000c */
[----:B----4-:R-:W-:Y:S01]  /*5820*/  BAR.SYNC.DEFER_BLOCKING 0x0 ;  /* 0x0000000000007b1d */ /* 0x010fe20000010000 */
[----:B------:R-:W-:Y:S01]  /*5830*/  IADD3 R124, PT, PT, R17, R124, R16 ;  /* 0x0000007c117c7210 */ /* 0x000fe20007ffe010 */
[----:B--2---:R-:W-:Y:S01]  /*5840*/  UIMAD UR4, UR10, UR4, URZ ;  /* 0x000000040a0472a4 */ /* 0x004fe2000f8e02ff */
[----:B0-----:R-:W-:-:S03]  /*5850*/  IMAD R123, R123, R26, RZ ;  /* 0x0000001a7b7b7224 */ /* 0x001fc600078e02ff */
[----:B------:R-:W-:Y:S01]  /*5860*/  USHF.L.U32 UR6, UR4, 0x1, URZ ;  /* 0x0000000104067899 */ /* 0x000fe200080006ff */
[----:B------:R-:W0:Y:S02]  /*5870*/  @!P1 SYNCS.CCTL.IV [UR12+0x4008] ;  /* 0x00400800ff0099b1 */ /* 0x000e24000800000c */
[----:B0-----:R0:W-:Y:S01]  /*5880*/  STSM.16.M88 [R118], R72 ;  /* 0x0000004876007844 */ /* 0x0011e20000000000 */
[----:B------:R-:W-:Y:S01]  /*5890*/  BAR.SYNC.DEFER_BLOCKING 0x0 ;  /* 0x0000000000007b1d */ /* 0x000fe20000010000 */
[----:B0-----:R-:W-:-:S05]  /*58a0*/  @!P2 FMUL R72, R72, 8388608 ;  /* 0x4b0000004848a820 */ /* 0x001fca0000400000 */
[----:B-1----:R-:W0:Y:S01]  /*58b0*/  LDTM.x8 R4, tmem[UR13] ;  /* 0x0000000d000479ee */ /* 0x002e2200081c0000 */
[----:B------:R-:W-:-:S04]  /*58c0*/  IADD3 R2, PT, PT, R72, -0x3f3504f3, RZ ;  /* 0xc0cafb0d48027810 */ /* 0x000fc80007ffe0ff */
[----:B------:R-:W-:Y:S02]  /*58d0*/  LOP3.LUT R12, R2, 0xff800000, RZ, 0xc0, !PT ;  /* 0xff800000020c7812 */ /* 0x000fe400078ec0ff */
[----:B------:R-:W-:Y:S02]  /*58e0*/  FSEL R2, RZ, -23, P2 ;  /* 0xc1b80000ff027808 */ /* 0x000fe40001000000 */
[-C--:B------:R-:W-:Y:S02]  /*58f0*/  I2FP.F32.S32 R15, R12.reuse ;  /* 0x0000000c000f7245 */ /* 0x080fe40000201400 */
[C---:B------:R-:W-:Y:S01]  /*5900*/  IADD3 R13, PT, PT, R72.reuse, -R12, RZ ;  /* 0x8000000c480d7210 */ /* 0x040fe20007ffe0ff */
[----:B------:R-:W-:Y:S01]  /*5910*/  HFMA2 R12, -RZ, RZ, 1.443359375, -0.2030029296875 ;  /* 0x3dc6b27fff0c7431 */ /* 0x000fe200000001ff */
[----:B------:R-:W-:Y:S01]  /*5920*/  ISETP.GE.U32.AND P2, PT, R72, 0x7f800000, PT ;  /* 0x7f8000004800780c */ /* 0x000fe20003f46070 */
[----:B------:R-:W1:Y:S01]  /*5930*/  LDSM.16.M88 R0, [R117+UR12] ;  /* 0x0000000c7500783b */ /* 0x000e620008000000 */
[----:B------:R-:W-:Y:S01]  /*5940*/  NOP ;  /* 0x0000000000007918 */ /* 0x000fe20000000000 */
[----:B------:R-:W-:Y:S01]  /*5950*/  FFMA.FTZ R2, R15, 1.1920928955078125e-07, R2 ;  /* 0x340000000f027823 */ /* 0x000fe20000010002 */
[----:B------:R-:W-:Y:S01]  /*5960*/  FADD R13, R13, -1 ;  /* 0xbf8000000d0d7421 */ /* 0x000fe20000000000 */
[----:B0-----:R-:W-:Y:S03]  /*5970*/  BAR.SYNC.DEFER_BLOCKING 0x0 ;  /* 0x0000000000007b1d */ /* 0x001fe60000010000 */
[----:B------:R-:W-:-:S04]  /*5980*/  FFMA.FTZ R12, R13, R12, -0.16845393180847167969 ;  /* 0xbe2c7f300d0c7423 */ /* 0x000fc8000001000c */
[----:B------:R-:W-:-:S04]  /*5990*/  FFMA.FTZ R12, R13, R12, 0.1716887056827545166 ;  /* 0x3e2fcf2a0d0c7423 */ /* 0x000fc8000001000c */
[----:B------:R-:W-:-:S04]  /*59a0*/  FFMA.FTZ R12, R13, R12, -0.17900948226451873779 ;  /* 0xbe374e430d0c7423 */ /* 0x000fc8000001000c */
[----:B------:R-:W-:-:S04]  /*59b0*/  FFMA.FTZ R12, R13, R12, 0.20512372255325317383 ;  /* 0x3e520bf40d0c7423 */ /* 0x000fc8000001000c */
[----:B------:R-:W-:-:S04]  /*59c0*/  FFMA.FTZ R12, R13, R12, -0.24046532809734344482 ;  /* 0xbe763c8b0d0c7423 */ /* 0x000fc8000001000c */
[----:B------:R-:W-:-:S04]  /*59d0*/  FFMA.FTZ R12, R13, R12, 0.28857114911079406738 ;  /* 0x3e93bf990d0c7423 */ /* 0x000fc8000001000c */
[----:B------:R-:W-:-:S04]  /*59e0*/  FFMA.FTZ R12, R13, R12, -0.36067417263984680176 ;  /* 0xbeb8aa490d0c7423 */ /* 0x000fc8000001000c */
[----:B------:R-:W-:Y:S01]  /*59f0*/  FFMA.FTZ R12, R13, R12, 0.48089820146560668945 ;  /* 0x3ef6384a0d0c7423 */ /* 0x000fe2000001000c */
[----:B-1----:R-:W-:-:S03]  /*5a00*/  FSETP.GT.AND P1, PT, |R0|, 8.50705917302346158658e+37, PT ;  /* 0x7e8000000000780b */ /* 0x002fc60003f24200 */
[----:B------:R-:W-:Y:S01]  /*5a10*/  FFMA.FTZ R12, R13, R12, -0.72134751081466674805 ;  /* 0xbf38aa3b0d0c7423 */ /* 0x000fe2000001000c */
[----:B------:R-:W-:-:S03]  /*5a20*/  FSETP.GEU.AND P3, PT, |R0|, 1.175494350822287508e-38, PT ;  /* 0x008000000000780b */ /* 0x000fc60003f6e200 */
[----:B------:R-:W-:-:S04]  /*5a30*/  FMUL R12, R13, R12 ;  /* 0x0000000c0d0c7220 */ /* 0x000fc80000400000 */
[----:B------:R-:W-:Y:S02]  /*5a40*/  FMUL R12, R13, R12 ;  /* 0x0000000c0d0c7220 */ /* 0x000fe40000400000 */
[----:B------:R-:W-:Y:S01]  /*5a50*/  @P1 FMUL R0, R0, 0.25 ;  /* 0x3e80000000001820 */ /* 0x000fe20000400000 */
[----:B------:R-:W-:Y:S01]  /*5a60*/  @P1 FMUL R6, R6, 0.25 ;  /* 0x3e80000006061820 */ /* 0x000fe20000400000 */
[----:B------:R-:W-:Y:S01]  /*5a70*/  @P1 FMUL R7, R7, 0.25 ;  /* 0x3e80000007071820 */ /* 0x000fe20000400000 */
[----:B------:R-:W-:Y:S01]  /*5a80*/  @P1 FMUL R4, R4, 0.25 ;  /* 0x3e80000004041820 */ /* 0x000fe20000400000 */
[----:B------:R-:W-:Y:S01]  /*5a90*/  @!P3 FMUL R0, R0, 16777216 ;  /* 0x4b8000000000b820 */ /* 0x000fe20000400000 */
[----:B------:R-:W-:Y:S01]  /*5aa0*/  @P1 FMUL R5, R5, 0.25 ;  /* 0x3e80000005051820 */ /* 0x000fe20000400000 */
[----:B------:R-:W-:Y:S01]  /*5ab0*/  @P1 FMUL R8, R8, 0.25 ;  /* 0x3e80000008081820 */ /* 0x000fe20000400000 */
[----:B------:R-:W-:Y:S01]  /*5ac0*/  @P1 FMUL R9, R9, 0.25 ;  /* 0x3e80000009091820 */ /* 0x000fe20000400000 */
[----:B------:R-:W-:Y:S01]  /*5ad0*/  @P1 FMUL R10, R10, 0.25 ;  /* 0x3e8000000a0a1820 */ /* 0x000fe20000400000 */
[----:B------:R-:W-:Y:S01]  /*5ae0*/  @P1 FMUL R11, R11, 0.25 ;  /* 0x3e8000000b0b1820 */ /* 0x000fe20000400000 */
[----:B------:R-:W0:Y:S01]  /*5af0*/  MUFU.RCP R0, R0 ;  /* 0x0000000000007308 */ /* 0x000e220000001000 */
[----:B------:R-:W-:Y:S01]  /*5b00*/  @!P3 FMUL R6, R6, 16777216 ;  /* 0x4b8000000606b820 */ /* 0x000fe20000400000 */
[----:B------:R-:W-:Y:S01]  /*5b10*/  @!P3 FMUL R7, R7, 16777216 ;  /* 0x4b8000000707b820 */ /* 0x000fe20000400000 */
[----:B------:R-:W-:Y:S01]  /*5b20*/  @!P3 FMUL R4, R4, 16777216 ;  /* 0x4b8000000404b820 */ /* 0x000fe20000400000 */
[----:B------:R-:W-:Y:S01]  /*5b30*/  @!P3 FMUL R5, R5, 16777216 ;  /* 0x4b8000000505b820 */ /* 0x000fe20000400000 */
[----:B------:R-:W-:Y:S01]  /*5b40*/  @!P3 FMUL R8, R8, 16777216 ;  /* 0x4b8000000808b820 */ /* 0x000fe20000400000 */
[----:B------:R-:W-:Y:S01]  /*5b50*/  @!P3 FMUL R9, R9, 16777216 ;  /* 0x4b8000000909b820 */ /* 0x000fe20000400000 */
[----:B------:R-:W-:Y:S01]  /*5b60*/  @!P3 FMUL R10, R10, 16777216 ;  /* 0x4b8000000a0ab820 */ /* 0x000fe20000400000 */
[----:B------:R-:W-:Y:S01]  /*5b70*/  @!P3 FMUL R11, R11, 16777216 ;  /* 0x4b8000000b0bb820 */ /* 0x000fe20000400000 */
[----:B------:R-:W-:Y:S01]  /*5b80*/  FFMA.FTZ R13, R13, 1.4426950216293334961, R12 ;  /* 0x3fb8aa3b0d0d7823 */ /* 0x000fe2000001000c */
[----:B------:R-:W-:-:S03]  /*5b90*/  FSETP.NEU.AND P1, PT, R72, RZ, PT ;  /* 0x000000ff4800720b */ /* 0x000fc60003f2d000 */
[----:B------:R-:W-:Y:S01]  /*5ba0*/  FADD R2, R2, R13 ;  /* 0x0000000d02027221 */ /* 0x000fe20000000000 */
[C---:B0-----:R-:W-:Y:S01]  /*5bb0*/  FMUL R15, R0.reuse, R6 ;  /* 0x00000006000f7220 */ /* 0x041fe20000400000 */
[C---:B------:R-:W-:Y:S01]  /*5bc0*/  FMUL R6, R0.reuse, R7 ;  /* 0x0000000700067220 */ /* 0x040fe20000400000 */
[C---:B------:R-:W-:Y:S01]  /*5bd0*/  FMUL R4, R0.reuse, R4 ;  /* 0x0000000400047220 */ /* 0x040fe20000400000 */
[C---:B------:R-:W-:Y:S01]  /*5be0*/  FMUL R5, R0.reuse, R5 ;  /* 0x0000000500057220 */ /* 0x040fe20000400000 */
[C---:B------:R-:W-:Y:S01]  /*5bf0*/  FMUL R8, R0.reuse, R8 ;  /* 0x0000000800087220 */ /* 0x040fe20000400000 */
[C---:B------:R-:W-:Y:S01]  /*5c00*/  FMUL R9, R0.reuse, R9 ;  /* 0x0000000900097220 */ /* 0x040fe20000400000 */
[C---:B------:R-:W-:Y:S01]  /*5c10*/  FMUL R7, R0.reuse, R10 ;  /* 0x0000000a00077220 */ /* 0x040fe20000400000 */
[----:B------:R-:W-:Y:S01]  /*5c20*/  FMUL R0, R0, R11 ;  /* 0x0000000b00007220 */ /* 0x000fe20000400000 */
[----:B------:R-:W-:Y:S02]  /*5c30*/  F2FP.BF16.F32.PACK_AB R16, R15, R4 ;  /* 0x000000040f10723e */ /* 0x000fe400000010ff */
[----:B------:R-:W-:-:S02]  /*5c40*/  F2FP.BF16.F32.PACK_AB R17, R6, R5 ;  /* 0x000000050611723e */ /* 0x000fc400000010ff */
[----:B------:R-:W-:Y:S02]  /*5c50*/  F2FP.BF16.F32.PACK_AB R18, R7, R8 ;  /* 0x000000080712723e */ /* 0x000fe400000010ff */
[----:B------:R-:W-:Y:S01]  /*5c60*/  F2FP.BF16.F32.PACK_AB R19, R0, R9 ;  /* 0x000000090013723e */ /* 0x000fe200000010ff */
[----:B------:R-:W-:Y:S01]  /*5c70*/  IMAD R0, R119, UR5, RZ ;  /* 0x0000000577007c24 */ /* 0x000fe2000f8e02ff */
[----:B------:R-:W-:Y:S01]  /*5c80*/  @P2 MOV R9, 0x7f800000 ;  /* 0x7f80000000092802 */ /* 0x000fe20000000f00 */
[----:B------:R-:W-:Y:S01]  /*5c90*/  UIMAD.WIDE UR4, UR4, 0x2, URZ ;  /* 0x00000002040478a5 */ /* 0x000fe2000f8e02ff */
[----:B------:R-:W-:Y:S01]  /*5ca0*/  LEA R11, R26, R123, 0x1 ;  /* 0x0000007b1a0b7211 */ /* 0x000fe200078e08ff */
[----:B------:R3:W-:Y:S02]  /*5cb0*/  STSM.16.M88.4 [R20], R16 ;  /* 0x0000001014007844 */ /* 0x0007e40000000200 */
[----:B------:R-:W-:Y:S01]  /*5cc0*/  @P2 FFMA.FTZ R2, R72, R9, +INF ;  /* 0x7f80000048022423 */ /* 0x000fe20000010009 */
[----:B------:R-:W-:Y:S01]  /*5cd0*/  LEA R13, R26, R11, 0x1 ;  /* 0x0000000b1a0d7211 */ /* 0x000fe200078e08ff */
[----:B------:R-:W-:Y:S01]  /*5ce0*/  BAR.SYNC.DEFER_BLOCKING 0x0 ;  /* 0x0000000000007b1d */ /* 0x000fe20000010000 */
[C---:B------:R-:W-:Y:S01]  /*5cf0*/  SHF.L.U32 R9, R0.reuse, 0x1, RZ ;  /* 0x0000000100097819 */ /* 0x040fe200000006ff */
[----:B------:R-:W-:Y:S01]  /*5d00*/  IMAD.HI R0, R0, 0x2, RZ ;  /* 0x0000000200007827 */ /* 0x000fe200078e02ff */
[----:B------:R-:W-:-:S02]  /*5d10*/  LEA R14, R26, R13, 0x1 ;  /* 0x0000000d1a0e7211 */ /* 0x000fc400078e08ff */
[----:B------:R-:W-:Y:S01]  /*5d20*/  FSEL R2, R2, -INF , P1 ;  /* 0xff80000002027808 */ /* 0x000fe20000800000 */
[----:B------:R-:W0:Y:S01]  /*5d30*/  LDCU UR4, c[0x0][0x3ec] ;  /* 0x00007d80ff0477ac */ /* 0x000e220008000800 */
[----:B------:R-:W-:-:S03]  /*5d40*/  LEA R15, R26, R14, 0x1 ;  /* 0x0000000e1a0f7211 */ /* 0x000fc600078e08ff */
[----:B------:R-:W-:Y:S01]  /*5d50*/  FFMA R23, R2, 0.69314718246459960938, R3 ;  /* 0x3f31721802177823 */ /* 0x000fe20000000003 */
[----:B---3--:R-:W-:-:S04]  /*5d60*/  IADD3 R20, P1, P2, R9, UR6, R24 ;  /* 0x0000000609147c10 */ /* 0x008fc8000fa3e018 */
[----:B------:R-:W-:Y:S02]  /*5d70*/  IADD3.X R22, PT, PT, R0, UR5, R25, P1, P2 ;  /* 0x0000000500167c10 */ /* 0x000fe40008fe4419 */
[-C--:B------:R-:W-:Y:S02]  /*5d80*/  LEA R8, P2, R11, R20.reuse, 0x1 ;  /* 0x000000140b087211 */ /* 0x080fe400078408ff */
[----:B------:R-:W-:Y:S02]  /*5d90*/  LEA R2, P1, R123, R20, 0x1 ;  /* 0x000000147b027211 */ /* 0x000fe400078208ff */
[----:B------:R-:W-:Y:S01]  /*5da0*/  LEA R0, R26, R15, 0x1 ;  /* 0x0000000f1a007211 */ /* 0x000fe200078e08ff */
[----:B------:R-:W1:Y:S01]  /*5db0*/  LDSM.16.M88.4 R4, [R124] ;  /* 0x000000007c04783b */ /* 0x000e620000000200 */
[----:B------:R-:W-:Y:S01]  /*5dc0*/  LEA.HI.X.SX32 R9, R11, R22, 0x1, P2 ;  /* 0x000000160b097211 */ /* 0x000fe200010f0eff */
[----:B0-----:R-:W-:Y:S01]  /*5dd0*/  UIMAD UR4, UR10, UR4, URZ ;  /* 0x000000040a0472a4 */ /* 0x001fe2000f8e02ff */
[----:B------:R-:W-:-:S02]  /*5de0*/  LEA R10, P3, R13, R20, 0x1 ;  /* 0x000000140d0a7211 */ /* 0x000fc400078608ff */
[----:B------:R-:W-:Y:S01]  /*5df0*/  LEA.HI.X.SX32 R3, R123, R22, 0x1, P1 ;  /* 0x000000167b037211 */ /* 0x000fe200008f0eff */
[----:B------:R-:W-:Y:S01]  /*5e00*/  USHF.L.U32 UR6, UR4, 0x2, URZ ;  /* 0x0000000204067899 */ /* 0x000fe200080006ff */
[-C--:B------:R-:W-:Y:S01]  /*5e10*/  LEA R16, P2, R0, R20.reuse, 0x1 ;  /* 0x0000001400107211 */ /* 0x080fe200078408ff */
[----:B------:R-:W-:Y:S01]  /*5e20*/  UIMAD.WIDE UR4, UR4, 0x4, URZ ;  /* 0x00000004040478a5 */ /* 0x000fe2000f8e02ff */
[----:B------:R-:W-:Y:S02]  /*5e30*/  LEA R12, P1, R14, R20, 0x1 ;  /* 0x000000140e0c7211 */ /* 0x000fe400078208ff */
[----:B------:R-:W-:Y:S02]  /*5e40*/  LEA R19, R26, R0, 0x1 ;  /* 0x000000001a137211 */ /* 0x000fe400078e08ff */
[-C--:B------:R-:W-:Y:S02]  /*5e50*/  LEA.HI.X.SX32 R11, R13, R22.reuse, 0x1, P3 ;  /* 0x000000160d0b7211 */ /* 0x080fe400018f0eff */
[----:B------:R-:W-:-:S02]  /*5e60*/  LEA.HI.X.SX32 R17, R0, R22, 0x1, P2 ;  /* 0x0000001600117211 */ /* 0x000fc400010f0eff */
[----:B------:R-:W-:Y:S02]  /*5e70*/  LEA.HI.X.SX32 R13, R14, R22, 0x1, P1 ;  /* 0x000000160e0d7211 */ /* 0x000fe400008f0eff */
[----:B------:R-:W-:Y:S02]  /*5e80*/  LEA R21, R26, R19, 0x1 ;  /* 0x000000131a157211 */ /* 0x000fe400078e08ff */
[-C--:B------:R-:W-:Y:S02]  /*5e90*/  LEA R14, P1, R15, R20.reuse, 0x1 ;  /* 0x000000140f0e7211 */ /* 0x080fe400078208ff */
[-C--:B------:R-:W-:Y:S02]  /*5ea0*/  LEA R18, P3, R19, R20.reuse, 0x1 ;  /* 0x0000001413127211 */ /* 0x080fe400078608ff */
[----:B------:R-:W-:Y:S02]  /*5eb0*/  LEA R20, P4, R21, R20, 0x1 ;  /* 0x0000001415147211 */ /* 0x000fe400078808ff */
[----:B------:R-:W-:-:S02]  /*5ec0*/  LEA.HI.X.SX32 R15, R15, R22, 0x1, P1 ;  /* 0x000000160f0f7211 */ /* 0x000fc400008f0eff */
[-C--:B------:R-:W-:Y:S02]  /*5ed0*/  LEA.HI.X.SX32 R19, R19, R22.reuse, 0x1, P3 ;  /* 0x0000001613137211 */ /* 0x080fe400018f0eff */
[----:B------:R-:W-:Y:S02]  /*5ee0*/  LEA.HI.X.SX32 R21, R21, R22, 0x1, P4 ;  /* 0x0000001615157211 */ /* 0x000fe400020f0eff */
[----:B------:R-:W-:Y:S02]  /*5ef0*/  ISETP.GE.U32.AND P1, PT, R125, 0x80, PT ;  /* 0x000000807d00780c */ /* 0x000fe40003f26070 */
[----:B-1----:R-:W-:Y:S01]  /*5f00*/  PRMT R0, R4, 0x7632, R0 ;  /* 0x0000763204007816 */ /* 0x002fe20000000000 */
[----:B------:R0:W-:Y:S04]  /*5f10*/  STG.E.U16 desc[UR28][R2.64], R4 ;  /* 0x0000000402007986 */ /* 0x0001e8000c10151c */
[----:B------:R1:W-:Y:S04]  /*5f20*/  STG.E.U16 desc[UR28][R8.64], R0 ;  /* 0x0000000008007986 */ /* 0x0003e8000c10151c */
[----:B------:R2:W-:Y:S01]  /*5f30*/  STG.E.U16 desc[UR28][R10.64], R5 ;  /* 0x000000050a007986 */ /* 0x0005e2000c10151c */
[----:B0-----:R-:W-:-:S02]  /*5f40*/  PRMT R3, R5, 0x7632, R3 ;  /* 0x0000763205037816 */ /* 0x001fc40000000003 */
[----:B-1----:R-:W-:-:S03]  /*5f50*/  PRMT R9, R6, 0x7632, R9 ;  /* 0x0000763206097816 */ /* 0x002fc60000000009 */
[----:B------:R0:W-:Y:S01]  /*5f60*/  STG.E.U16 desc[UR28][R12.64], R3 ;  /* 0x000000030c007986 */ /* 0x0001e2000c10151c */
[----:B------:R-:W-:Y:S01]  /*5f70*/  IMAD.HI R0, R119, 0x4, RZ ;  /* 0x0000000477007827 */ /* 0x000fe200078e02ff */
[----:B--2---:R-:W-:Y:S02]  /*5f80*/  PRMT R11, R7, 0x7632, R11 ;  /* 0x00007632070b7816 */ /* 0x004fe4000000000b */
[----:B------:R-:W-:Y:S01]  /*5f90*/  STG.E.U16 desc[UR28][R14.64], R6 ;  /* 0x000000060e007986 */ /* 0x000fe2000c10151c */
[----:B------:R-:W1:Y:S03]  /*5fa0*/  LDC.64 R4, c[0x0][0x3a0] ;  /* 0x0000e800ff047b82 */ /* 0x000e660000000a00 */
[----:B------:R-:W-:Y:S04]  /*5fb0*/  STG.E.U16 desc[UR28][R16.64], R9 ;  /* 0x0000000910007986 */ /* 0x000fe8000c10151c */
[----:B------:R-:W-:Y:S01]  /*5fc0*/  STG.E.U16 desc[UR28][R18.64], R7 ;  /* 0x0000000712007986 */ /* 0x000fe2000c10151c */
[----:B0-----:R-:W-:-:S03]  /*5fd0*/  SHF.L.U32 R3, R119, 0x2, RZ ;  /* 0x0000000277037819 */ /* 0x001fc600000006ff */
[----:B------:R-:W-:Y:S01]  /*5fe0*/  STG.E.U16 desc[UR28][R20.64], R11 ;  /* 0x0000000b14007986 */ /* 0x000fe2000c10151c */
[----:B------:R-:W-:Y:S01]  /*5ff0*/  BAR.SYNC.DEFER_BLOCKING 0x0 ;  /* 0x0000000000007b1d */ /* 0x000fe20000010000 */
[----:B-1----:R-:W-:-:S04]  /*6000*/  IADD3 R2, P2, P3, R3, UR6, R4 ;  /* 0x0000000603027c10 */ /* 0x002fc8000fb5e004 */
[----:B------:R-:W-:Y:S01]  /*6010*/  IADD3.X R3, PT, PT, R0, UR5, R5, P2, P3 ;  /* 0x0000000500037c10 */ /* 0x000fe200097e6405 */
[----:B------:R-:W-:Y:S02]  /*6020*/  STSM.16.M88 [R118], R23 ;  /* 0x0000001776007844 */ /* 0x000fe40000000000 */
[----:B------:R-:W-:Y:S06]  /*6030*/  BAR.SYNC.DEFER_BLOCKING 0x0 ;  /* 0x0000000000007b1d */ /* 0x000fec0000010000 */
[----:B------:R-:W0:Y:S04]  /*6040*/  LDSM.16.M88 R117, [R117+UR12] ;  /* 0x0000000c7575783b */ /* 0x000e280008000000 */
[----:B0-----:R0:W-:Y:S01]  /*6050*/  @!P1 STG.E desc[UR28][R2.64], R117 ;  /* 0x0000007502009986 */ /* 0x0011e2000c10191c */
[----:B------:R-:W-:Y:S06]  /*6060*/  BAR.SYNC.DEFER_BLOCKING 0x0 ;  /* 0x0000000000007b1d */ /* 0x000fec0000010000 */
[----:B------:R-:W-:Y:S05]  /*6070*/  @P0 BRA `(.L_x_20) ;  /* 0x0000000000a00947 */ /* 0x000fea0003800000 */
[----:B------:R-:W1:Y:S01]  /*6080*/  S2UR UR5, SR_CgaCtaId ;  /* 0x00000000000579c3 */ /* 0x000e620000008800 */
[----:B------:R-:W-:Y:S01]  /*6090*/  NOP ;  /* 0x0000000000007918 */ /* 0x000fe20000000000 */
[----:B------:R-:W-:Y:S01]  /*60a0*/  UMOV UR4, 0x50 ;  /* 0x0000005000047882 */ /* 0x000fe20000000000 */
[----:B------:R-:W-:Y:S02]  /*60b0*/  MOV R0, UR11 ;  /* 0x0000000b00007c02 */ /* 0x000fe40008000f00 */
[----:B0-----:R-:W-:Y:S02]  /*60c0*/  MOV R3, 0xff ;  /* 0x000000ff00037802 */ /* 0x001fe40000000f00 */
[----:B------:R-:W-:Y:S02]  /*60d0*/  LOP3.LUT R0, R0, 0xffff, RZ, 0xc0, !PT ;  /* 0x0000ffff00007812 */ /* 0x000fe400078ec0ff */
[----:B------:R-:W-:Y:S02]  /*60e0*/  MOV R7, 0x1 ;  /* 0x0000000100077802 */ /* 0x000fe40000000f00 */
[----:B------:R-:W-:-:S04]  /*60f0*/  SHF.R.U32.HI R0, RZ, 0x5, R0 ;  /* 0x00000005ff007819 */ /* 0x000fc80000011600 */
[----:B------:R-:W-:Y:S02]  /*6100*/  IADD3 R2, PT, PT, R0, 0x10, RZ ;  /* 0x0000001000027810 */ /* 0x000fe40007ffe0ff */
[----:B------:R-:W-:Y:S01]  /*6110*/  SHF.L.U32 R0, R3, R0, RZ ;  /* 0x0000000003007219 */ /* 0x000fe200000006ff */
[----:B-1----:R-:W-:Y:S01]  /*6120*/  ULEA UR6, UR5, UR4, 0x18 ;  /* 0x0000000405067291 */ /* 0x002fe2000f8ec0ff */
[----:B------:R-:W-:-:S04]  /*6130*/  SHF.L.U32 R3, R7, R2, RZ ;  /* 0x0000000207037219 */ /* 0x000fc800000006ff */
[----:B------:R-:W-:-:S04]  /*6140*/  LOP3.LUT R0, R3, R0, RZ, 0xfc, !PT ;  /* 0x0000000003007212 */ /* 0x000fc800078efcff */
[----:B------:R-:W0:Y:S01]  /*6150*/  LDS R5, [UR6] ;  /* 0x00000006ff057984 */ /* 0x000e220008000800 */
[C---:B------:R-:W-:Y:S02]  /*6160*/  LOP3.LUT R2, R0.reuse, 0xffff, RZ, 0xc0, !PT ;  /* 0x0000ffff00027812 */ /* 0x040fe400078ec0ff */
[----:B0-----:R-:W-:-:S04]  /*6170*/  LOP3.LUT R3, R0, 0xffff, R5, 0x80, !PT ;  /* 0x0000ffff00037812 */ /* 0x001fc800078e8005 */
[----:B------:R-:W-:-:S13]  /*6180*/  ISETP.NE.AND P0, PT, R3, R2, PT ;  /* 0x000000020300720c */ /* 0x000fda0003f05270 */
[----:B------:R-:W-:Y:S05]  /*6190*/  @P0 BRA `(.L_x_21) ;  /* 0x0000000000500947 */ /* 0x000fea0003800000 */
[----:B------:R-:W-:Y:S02]  /*61a0*/  SHF.R.U32.HI R5, RZ, 0x10, R5 ;  /* 0x00000010ff057819 */ /* 0x000fe40000011605 */
[----:B------:R-:W-:-:S04]  /*61b0*/  SHF.R.U32.HI R2, RZ, 0x10, R0 ;  /* 0x00000010ff027819 */ /* 0x000fc80000011600 */
[----:B------:R-:W-:-:S04]  /*61c0*/  LOP3.LUT R5, R5, R2, RZ, 0xc0, !PT ;  /* 0x0000000205057212 */ /* 0x000fc800078ec0ff */
[----:B------:R-:W-:-:S13]  /*61d0*/  ISETP.NE.AND P0, PT, R5, R2, PT ;  /* 0x000000020500720c */ /* 0x000fda0003f05270 */
[----:B------:R-:W-:Y:S05]  /*61e0*/  @P0 BRA `(.L_x_22) ;  /* 0x0000000000300947 */ /* 0x000fea0003800000 */
[----:B------:R-:W-:Y:S01]  /*61f0*/  R2UR UR4, R0 ;  /* 0x00000000000472ca */ /* 0x000fe200000e0000 */
[----:B------:R-:W-:Y:S01]  /*6200*/  VOTEU.ANY UR5, UPT, PT ;  /* 0x0000000000057886 */ /* 0x000fe200038e0100 */
[----:B------:R-:W0:Y:S01]  /*6210*/  S2R R0, SR_LANEID ;  /* 0x0000000000007919 */ /* 0x000e220000000000 */
[----:B------:R-:W-:-:S10]  /*6220*/  UFLO.U32 UR5, UR5 ;  /* 0x00000005000572bd */ /* 0x000fd400080e0000 */
[----:B------:R-:W-:-:S06]  /*6230*/  ULOP3.LUT UR4, URZ, UR4, URZ, 0x33, !UPT ;  /* 0x00000004ff047292 */ /* 0x000fcc000f8e33ff */
[----:B------:R-:W-:-:S04]  /*6240*/  MOV R2, UR4 ;  /* 0x0000000400027c02 */ /* 0x000fc80008000f00 */
[----:B------:R-:W1:Y:S02]  /*6250*/  REDUX UR7, R2 ;  /* 0x00000000020773c4 */ /* 0x000e640000000000 */
[----:B------:R2:W-:Y:S01]  /*6260*/  UTCATOMSWS.AND URZ, UR4 ;  /* 0x0000000400ff79e3 */ /* 0x0005e20008000000 */
[----:B0-----:R-:W-:Y:S02]  /*6270*/  ISETP.EQ.U32.AND P0, PT, R0, UR5, PT ;  /* 0x0000000500007c0c */ /* 0x001fe4000bf02070 */
[----:B-1----:R-:W-:-:S11]  /*6280*/  MOV R0, UR7 ;  /* 0x0000000700007c02 */ /* 0x002fd60008000f00 */
[----:B------:R2:W-:Y:S01]  /*6290*/  @P0 ATOMS.AND RZ, [UR6], R0 ;  /* 0x00000000ffff098c */ /* 0x0005e2000a800006 */
[----:B------:R-:W-:Y:S05]  /*62a0*/  BRA `(.L_x_20) ;  /* 0x0000000000147947 */ /* 0x000fea0003800000 */
.L_x_22:
[----:B------:R-:W-:-:S07]  /*62b0*/  MOV R2, 0x62d0 ;  /* 0x000062d000027802 */ /* 0x000fce0000000f00 */
[----:B------:R-:W-:Y:S05]  /*62c0*/  CALL.REL.NOINC `($__internal_0_$__cuda_sm10x_tcgen05_guardrail_trap_col_being_dealloced_not_returned_by_alloc) ;  /* 0x0000000000447944 */ /* 0x000fea0003c00000 */
[----:B------:R-:W-:Y:S05]  /*62d0*/  BRA `(.L_x_20) ;  /* 0x0000000000087947 */ /* 0x000fea0003800000 */
.L_x_21:
[----:B------:R-:W-:-:S07]  /*62e0*/  MOV R2, 0x6300 ;  /* 0x0000630000027802 */ /* 0x000fce0000000f00 */
[----:B------:R-:W-:Y:S05]  /*62f0*/  CALL.REL.NOINC `($__internal_2_$__cuda_sm10x_tcgen05_guardrail_trap_unallocated_columns_being_dealloced) ;  /* 0x0000000000507944 */ /* 0x000fea0003c00000 */
.L_x_20:
[----:B------:R-:W-:Y:S01]  /*6300*/  NOP ;  /* 0x0000000000007918 */ /* 0x000fe20000000000 */
[----:B--2---:R-:W-:Y:S05]  /*6310*/  EXIT ;  /* 0x000000000000794d */ /* 0x004fea0003800000 */
.L_x_8:
[----:B------:R-:W1:Y:S02]  /*6320*/  SYNCS.PHASECHK.TRANS64.TRYWAIT P4, [UR12+0x2000], RZ ;  /* 0x002000ffff0075a7 */ /* 0x000e64000808110c */
[----:B-1----:R-:W-:Y:S05]  /*6330*/  @!P4 BRA `(.L_x_8) ;  /* 0xfffffffc00f8c947 */ /* 0x002fea000383ffff */
[----:B------:R-:W-:Y:S05]  /*6340*/  BRA `(.L_x_7) ;  /* 0xffffffac00447947 */ /* 0x000fea000383ffff */
.L_x_14:
[----:B------:R-:W2:Y:S02]  /*6350*/  SYNCS.PHASECHK.TRANS64.TRYWAIT P2, [UR12+0x4010], RZ ;  /* 0x004010ffff0075a7 */ /* 0x000ea4000804110c */
[----:B--2---:R-:W-:Y:S05]  /*6360*/  @!P2 BRA `(.L_x_14) ;  /* 0xfffffffc00f8a947 */ /* 0x004fea000383ffff */
[----:B------:R-:W-:Y:S05]  /*6370*/  BRA `(.L_x_23) ;  /* 0xffffffd400007947 */ /* 0x000fea000383ffff */
.L_x_15:
[----:B------:R-:W1:Y:S02]  /*6380*/  SYNCS.PHASECHK.TRANS64.TRYWAIT P2, [UR15], R75 ;  /* 0x0000004bff0075a7 */ /* 0x000e64000804110f */
[----:B-1----:R-:W-:Y:S05]  /*6390*/  @!P2 BRA `(.L_x_15) ;  /* 0xfffffffc00f8a947 */ /* 0x002fea000383ffff */
[----:B------:R-:W-:Y:S05]  /*63a0*/  BRA `(.L_x_24) ;  /* 0xffffffe800bc7947 */ /* 0x000fea000383ffff */
.L_x_19:
[----:B------:R-:W0:Y:S02]  /*63b0*/  SYNCS.PHASECHK.TRANS64.TRYWAIT P2, [UR15], R0 ;  /* 0x00000000ff0075a7 */ /* 0x000e24000804110f */
[----:B0-----:R-:W-:Y:S05]  /*63c0*/  @!P2 BRA `(.L_x_19) ;  /* 0xfffffffc00f8a947 */ /* 0x001fea000383ffff */
[----:B------:R-:W-:Y:S05]  /*63d0*/  BRA `(.L_x_18) ;  /* 0xfffffff000d07947 */ /* 0x000fea000383ffff */
        .weak           $__internal_0_$__cuda_sm10x_tcgen05_guardrail_trap_col_being_dealloced_not_returned_by_alloc
        .type           $__internal_0_$__cuda_sm10x_tcgen05_guardrail_trap_col_being_dealloced_not_returned_by_alloc,@function
        .size           $__internal_0_$__cuda_sm10x_tcgen05_guardrail_trap_col_being_dealloced_not_returned_by_alloc,($__internal_1_$__cuda_sm10x_tcgen05_guardrail_trap_phase_invalid_during_alloc - $__internal_0_$__cuda_sm10x_tcgen05_guardrail_trap_col_being_dealloced_not_returned_by_alloc)
$__internal_0_$__cuda_sm10x_tcgen05_guardrail_trap_col_being_dealloced_not_returned_by_alloc:
[----:B------:R-:W-:Y:S05]  /*63e0*/  BPT.TRAP 0x1 ;  /* 0x000000040000795c */ /* 0x000fea0000300000 */
[----:B------:R-:W-:-:S04]  /*63f0*/  HFMA2 R3, -RZ, RZ, 0, 0 ;  /* 0x00000000ff037431 */ /* 0x000fc800000001ff */
[----:B------:R-:W-:Y:S05]  /*6400*/  RET.REL.NODEC R2 `(attn_fwd) ;  /* 0xffffff9802fc7950 */ /* 0x000fea0003c3ffff */
        .weak           $__internal_1_$__cuda_sm10x_tcgen05_guardrail_trap_phase_invalid_during_alloc
        .type           $__internal_1_$__cuda_sm10x_tcgen05_guardrail_trap_phase_invalid_during_alloc,@function
        .size           $__internal_1_$__cuda_sm10x_tcgen05_guardrail_trap_phase_invalid_during_alloc,($__internal_2_$__cuda_sm10x_tcgen05_guardrail_trap_unallocated_columns_being_dealloced - $__internal_1_$__cuda_sm10x_tcgen05_guardrail_trap_phase_invalid_during_alloc)
$__internal_1_$__cuda_sm10x_tcgen05_guardrail_trap_phase_invalid_during_alloc:
[----:B------:R-:W-:Y:S05]  /*6410*/  BPT.TRAP 0x1 ;  /* 0x000000040000795c */ /* 0x000fea0000300000 */
[----:B------:R-:W-:-:S04]  /*6420*/  MOV R3, 0x0 ;  /* 0x0000000000037802 */ /* 0x000fc80000000f00 */
[----:B------:R-:W-:Y:S05]  /*6430*/  RET.REL.NODEC R2 `(attn_fwd) ;  /* 0xffffff9802f07950 */ /* 0x000fea0003c3ffff */
        .weak           $__internal_2_$__cuda_sm10x_tcgen05_guardrail_trap_unallocated_columns_being_dealloced
        .type           $__internal_2_$__cuda_sm10x_tcgen05_guardrail_trap_unallocated_columns_being_dealloced,@function
        .size           $__internal_2_$__cuda_sm10x_tcgen05_guardrail_trap_unallocated_columns_being_dealloced,(.L_x_28 - $__internal_2_$__cuda_sm10x_tcgen05_guardrail_trap_unallocated_columns_being_dealloced)
$__internal_2_$__cuda_sm10x_tcgen05_guardrail_trap_unallocated_columns_being_dealloced:
[----:B------:R-:W-:Y:S05]  /*6440*/  BPT.TRAP 0x1 ;  /* 0x000000040000795c */ /* 0x000fea0000300000 */
[----:B------:R-:W-:-:S04]  /*6450*/  HFMA2 R3, -RZ, RZ, 0, 0 ;  /* 0x00000000ff037431 */ /* 0x000fc800000001ff */
[----:B------:R-:W-:Y:S05]  /*6460*/  RET.REL.NODEC R2 `(attn_fwd) ;  /* 0xffffff9802e47950 */ /* 0x000fea0003c3ffff */
.L_x_25:
[----:B------:R-:W-:-:S00]  /*6470*/  BRA `(.L_x_25) ;  /* 0xfffffffc00fc7947 */ /* 0x000fc0000383ffff */
[----:B------:R-:W-:-:S00]  /*6480*/  NOP ;  /* 0x0000000000007918 */ /* 0x000fc00000000000 */
[----:B------:R-:W-:-:S00]  /*6490*/  NOP ;  /* 0x0000000000007918 */ /* 0x000fc00000000000 */
[----:B------:R-:W-:-:S00]  /*64a0*/  NOP ;  /* 0x0000000000007918 */ /* 0x000fc00000000000 */
[----:B------:R-:W-:-:S00]  /*64b0*/  NOP ;  /* 0x0000000000007918 */ /* 0x000fc00000000000 */
[----:B------:R-:W-:-:S00]  /*64c0*/  NOP ;  /* 0x0000000000007918 */ /* 0x000fc00000000000 */
[----:B------:R-:W-:-:S00]  /*64d0*/  NOP ;  /* 0x0000000000007918 */ /* 0x000fc00000000000 */
[----:B------:R-:W-:-:S00]  /*64e0*/  NOP ;  /* 0x0000000000007918 */ /* 0x000fc00000000000 */
[----:B------:R-:W-:-:S00]  /*64f0*/  NOP ;  /* 0x0000000000007918 */ /* 0x000fc00000000000 */
.L_x_28:


//--------------------- .nv.global.init           --------------------------
	.section	.nv.global.init,"aw",@progbits
.nv.global.init:
	.type		_$_str,@object
	.size		_$_str,(.L_3 - _$_str)
_$_str:
        /*0000*/ 	.byte	0x5f, 0x5f, 0x43, 0x55, 0x44, 0x41, 0x5f, 0x46, 0x54, 0x5a, 0x00
.L_3:


//--------------------- .nv.shared.attn_fwd       --------------------------
	.section	.nv.shared.attn_fwd,"aw",@nobits
	.sectionflags	@""
	.align	16
	.zero		1024


//--------------------- .nv.shared.reserved.0     --------------------------
	.section	.nv.shared.reserved.0,"aw",@nobits
	.align	8
	.weak		__nv_reservedSMEM_offset_0_alias
	.size		__nv_reservedSMEM_offset_0_alias, 0, 64
	.other		__nv_reservedSMEM_offset_0_alias,@"STO_CUDA_RESERVED_SHARED STV_DEFAULT"
__nv_reservedSMEM_offset_0_alias:
	.zero		0
.nv.shared.reserved.0:
	.zero		64
	.weak		__nv_reservedSMEM_allocation_phase
	.type		__nv_reservedSMEM_allocation_phase,@object
	.size		__nv_reservedSMEM_allocation_phase,(.L_0 - __nv_reservedSMEM_allocation_phase)
__nv_reservedSMEM_allocation_phase:
	.zero		1
.L_0:
	.zero		7
	.weak		__nv_reservedSMEM_devtool_atexit_pc
	.type		__nv_reservedSMEM_devtool_atexit_pc,@object
	.size		__nv_reservedSMEM_devtool_atexit_pc,(__nv_reservedSMEM_allocation_mask - __nv_reservedSMEM_devtool_atexit_pc)
__nv_reservedSMEM_devtool_atexit_pc:
	.zero		8
	.weak		__nv_reservedSMEM_allocation_mask
	.type		__nv_reservedSMEM_allocation_mask,@object
	.size		__nv_reservedSMEM_allocation_mask,(.L_2 - __nv_reservedSMEM_allocation_mask)
__nv_reservedSMEM_allocation_mask:
	.zero		4
.L_2:


//--------------------- .nv.constant0.attn_fwd    --------------------------
	.section	.nv.constant0.attn_fwd,"a",@progbits
	.sectionflags	@""
	.align	4
.nv.constant0.attn_fwd:
	.zero		1032


//--------------------- SYMBOLS --------------------------

	.type		.nv.reservedSmem.offset0,@object
	.size		.nv.reservedSmem.offset0,0x4
	.type		.nv.reservedSmem.cap,@object
	.size		.nv.reservedSmem.cap,0x4
